//
// Generated by NVIDIA NVVM Compiler
//
// Compiler Build ID: CL-36424714
// Cuda compilation tools, release 13.0, V13.0.88
// Based on NVVM 20.0.0
//

.version 9.0
.target sm_100
.address_size 64

	// .globl	solve_machines
// _ZZ14solve_machinesE6matrix has been demoted
// _ZZ14solve_machinesE8pivotCol has been demoted
// _ZZ14solve_machinesE8freeVars has been demoted
// _ZZ14solve_machinesE7numFree has been demoted
// _ZZ14solve_machinesE10bestResult has been demoted

.visible .entry solve_machines(
	.param .u64 .ptr .align 1 solve_machines_param_0,
	.param .u64 .ptr .align 1 solve_machines_param_1,
	.param .u64 .ptr .align 1 solve_machines_param_2,
	.param .u64 .ptr .align 1 solve_machines_param_3,
	.param .u64 .ptr .align 1 solve_machines_param_4,
	.param .u64 .ptr .align 1 solve_machines_param_5,
	.param .u64 .ptr .align 1 solve_machines_param_6,
	.param .u64 .ptr .align 1 solve_machines_param_7,
	.param .u64 .ptr .align 1 solve_machines_param_8,
	.param .u64 .ptr .align 1 solve_machines_param_9,
	.param .u32 solve_machines_param_10
)
{
	.reg .pred 	%p<148>;
	.reg .b32 	%r<455>;
	.reg .b64 	%rd<370>;
	// demoted variable
	.shared .align 8 .b8 _ZZ14solve_machinesE6matrix[2560];
	// demoted variable
	.shared .align 4 .b8 _ZZ14solve_machinesE8pivotCol[64];
	// demoted variable
	.shared .align 4 .b8 _ZZ14solve_machinesE8freeVars[64];
	// demoted variable
	.shared .align 4 .u32 _ZZ14solve_machinesE7numFree;
	// demoted variable
	.shared .align 4 .u32 _ZZ14solve_machinesE10bestResult;
	ld.param.u64 	%rd133, [solve_machines_param_0];
	ld.param.u64 	%rd125, [solve_machines_param_1];
	ld.param.u64 	%rd126, [solve_machines_param_2];
	ld.param.u64 	%rd134, [solve_machines_param_3];
	ld.param.u64 	%rd127, [solve_machines_param_4];
	ld.param.u64 	%rd128, [solve_machines_param_5];
	ld.param.u64 	%rd129, [solve_machines_param_6];
	ld.param.u64 	%rd130, [solve_machines_param_7];
	ld.param.u64 	%rd131, [solve_machines_param_8];
	ld.param.u32 	%r165, [solve_machines_param_10];
	cvta.to.global.u64 	%rd1, %rd134;
	cvta.to.global.u64 	%rd2, %rd133;
	mov.u32 	%r1, %ctaid.x;
	setp.ge.s32 	%p1, %r1, %r165;
	@%p1 bra 	$L__BB0_208;
	cvta.to.global.u64 	%rd135, %rd125;
	cvta.to.global.u64 	%rd136, %rd126;
	cvta.to.global.u64 	%rd137, %rd129;
	cvta.to.global.u64 	%rd138, %rd130;
	cvta.to.global.u64 	%rd139, %rd131;
	mul.wide.u32 	%rd140, %r1, 4;
	add.s64 	%rd141, %rd135, %rd140;
	ld.global.u32 	%r2, [%rd141];
	add.s64 	%rd142, %rd136, %rd140;
	ld.global.u32 	%r441, [%rd142];
	add.s64 	%rd143, %rd137, %rd140;
	ld.global.u32 	%r4, [%rd143];
	add.s64 	%rd144, %rd138, %rd140;
	ld.global.u32 	%r5, [%rd144];
	add.s64 	%rd145, %rd139, %rd140;
	ld.global.u32 	%r6, [%rd145];
	mov.u32 	%r7, %tid.x;
	setp.ne.s32 	%p2, %r7, 0;
	@%p2 bra 	$L__BB0_126;
	mov.b32 	%r166, 999999999;
	st.shared.u32 	[_ZZ14solve_machinesE10bestResult], %r166;
	mov.b32 	%r167, 0;
	st.shared.u32 	[_ZZ14solve_machinesE7numFree], %r167;
	setp.lt.s32 	%p3, %r441, 1;
	@%p3 bra 	$L__BB0_19;
	add.s32 	%r169, %r4, 1;
	and.b32  	%r8, %r169, 15;
	add.s32 	%r9, %r8, -1;
	and.b32  	%r10, %r169, 7;
	add.s32 	%r11, %r10, -1;
	and.b32  	%r12, %r169, -16;
	and.b32  	%r13, %r169, 3;
	mov.b32 	%r398, 0;
$L__BB0_4:
	setp.lt.s32 	%p4, %r4, 0;
	@%p4 bra 	$L__BB0_18;
	setp.lt.u32 	%p5, %r4, 15;
	mov.u32 	%r171, _ZZ14solve_machinesE6matrix;
	mad.lo.s32 	%r15, %r398, 160, %r171;
	mov.b32 	%r401, 0;
	@%p5 bra 	$L__BB0_8;
	mov.b32 	%r399, 0;
$L__BB0_7:
	.pragma "nounroll";
	shl.b32 	%r173, %r399, 3;
	add.s32 	%r174, %r15, %r173;
	mov.b64 	%rd146, 0;
	st.shared.u64 	[%r174], %rd146;
	st.shared.u64 	[%r174+8], %rd146;
	st.shared.u64 	[%r174+16], %rd146;
	st.shared.u64 	[%r174+24], %rd146;
	st.shared.u64 	[%r174+32], %rd146;
	st.shared.u64 	[%r174+40], %rd146;
	st.shared.u64 	[%r174+48], %rd146;
	st.shared.u64 	[%r174+56], %rd146;
	st.shared.u64 	[%r174+64], %rd146;
	st.shared.u64 	[%r174+72], %rd146;
	st.shared.u64 	[%r174+80], %rd146;
	st.shared.u64 	[%r174+88], %rd146;
	st.shared.u64 	[%r174+96], %rd146;
	st.shared.u64 	[%r174+104], %rd146;
	st.shared.u64 	[%r174+112], %rd146;
	st.shared.u64 	[%r174+120], %rd146;
	add.s32 	%r399, %r399, 16;
	setp.ne.s32 	%p6, %r399, %r12;
	mov.u32 	%r401, %r12;
	@%p6 bra 	$L__BB0_7;
$L__BB0_8:
	setp.eq.s32 	%p7, %r8, 0;
	@%p7 bra 	$L__BB0_18;
	setp.lt.u32 	%p8, %r9, 7;
	@%p8 bra 	$L__BB0_11;
	shl.b32 	%r175, %r401, 3;
	add.s32 	%r176, %r15, %r175;
	mov.b64 	%rd147, 0;
	st.shared.u64 	[%r176], %rd147;
	st.shared.u64 	[%r176+8], %rd147;
	st.shared.u64 	[%r176+16], %rd147;
	st.shared.u64 	[%r176+24], %rd147;
	st.shared.u64 	[%r176+32], %rd147;
	st.shared.u64 	[%r176+40], %rd147;
	st.shared.u64 	[%r176+48], %rd147;
	st.shared.u64 	[%r176+56], %rd147;
	add.s32 	%r401, %r401, 8;
$L__BB0_11:
	setp.eq.s32 	%p9, %r10, 0;
	@%p9 bra 	$L__BB0_18;
	setp.lt.u32 	%p10, %r11, 3;
	@%p10 bra 	$L__BB0_14;
	shl.b32 	%r177, %r401, 3;
	add.s32 	%r178, %r15, %r177;
	mov.b64 	%rd148, 0;
	st.shared.u64 	[%r178], %rd148;
	st.shared.u64 	[%r178+8], %rd148;
	st.shared.u64 	[%r178+16], %rd148;
	st.shared.u64 	[%r178+24], %rd148;
	add.s32 	%r401, %r401, 4;
$L__BB0_14:
	setp.eq.s32 	%p11, %r13, 0;
	@%p11 bra 	$L__BB0_18;
	setp.eq.s32 	%p12, %r13, 1;
	shl.b32 	%r179, %r401, 3;
	add.s32 	%r23, %r15, %r179;
	mov.b64 	%rd149, 0;
	st.shared.u64 	[%r23], %rd149;
	@%p12 bra 	$L__BB0_18;
	setp.eq.s32 	%p13, %r13, 2;
	mov.b64 	%rd150, 0;
	st.shared.u64 	[%r23+8], %rd150;
	@%p13 bra 	$L__BB0_18;
	mov.b64 	%rd151, 0;
	st.shared.u64 	[%r23+16], %rd151;
$L__BB0_18:
	shl.b32 	%r180, %r398, 2;
	mov.u32 	%r181, _ZZ14solve_machinesE8pivotCol;
	add.s32 	%r182, %r181, %r180;
	mov.b32 	%r183, -1;
	st.shared.u32 	[%r182], %r183;
	add.s32 	%r398, %r398, 1;
	setp.eq.s32 	%p14, %r398, %r441;
	@%p14 bra 	$L__BB0_19;
	bra.uni 	$L__BB0_4;
$L__BB0_19:
	setp.lt.s32 	%p15, %r4, 1;
	@%p15 bra 	$L__BB0_43;
	cvta.to.global.u64 	%rd3, %rd127;
	cvta.to.global.u64 	%rd4, %rd128;
	mov.b32 	%r403, 0;
	mov.u32 	%r188, _ZZ14solve_machinesE6matrix;
$L__BB0_21:
	add.s32 	%r185, %r403, %r5;
	mul.wide.s32 	%rd152, %r185, 4;
	add.s64 	%rd153, %rd3, %rd152;
	ld.global.u32 	%r29, [%rd153];
	add.s64 	%rd154, %rd4, %rd152;
	ld.global.u32 	%r30, [%rd154];
	setp.lt.s32 	%p16, %r30, 1;
	@%p16 bra 	$L__BB0_42;
	shl.b32 	%r187, %r403, 3;
	add.s32 	%r31, %r188, %r187;
	and.b32  	%r32, %r30, 3;
	setp.lt.u32 	%p17, %r30, 4;
	mov.b32 	%r405, 0;
	@%p17 bra 	$L__BB0_33;
	and.b32  	%r405, %r30, 2147483644;
	mov.b32 	%r404, 0;
$L__BB0_24:
	add.s32 	%r190, %r404, %r29;
	mul.wide.s32 	%rd155, %r190, 4;
	add.s64 	%rd5, %rd1, %rd155;
	ld.global.u32 	%r35, [%rd5];
	setp.ge.s32 	%p18, %r35, %r441;
	@%p18 bra 	$L__BB0_26;
	mad.lo.s32 	%r191, %r35, 160, %r31;
	mov.b64 	%rd156, 1;
	st.shared.u64 	[%r191], %rd156;
$L__BB0_26:
	ld.global.u32 	%r36, [%rd5+4];
	setp.ge.s32 	%p19, %r36, %r441;
	@%p19 bra 	$L__BB0_28;
	mad.lo.s32 	%r192, %r36, 160, %r31;
	mov.b64 	%rd157, 1;
	st.shared.u64 	[%r192], %rd157;
$L__BB0_28:
	ld.global.u32 	%r37, [%rd5+8];
	setp.ge.s32 	%p20, %r37, %r441;
	@%p20 bra 	$L__BB0_30;
	mad.lo.s32 	%r193, %r37, 160, %r31;
	mov.b64 	%rd158, 1;
	st.shared.u64 	[%r193], %rd158;
$L__BB0_30:
	ld.global.u32 	%r38, [%rd5+12];
	setp.ge.s32 	%p21, %r38, %r441;
	@%p21 bra 	$L__BB0_32;
	mad.lo.s32 	%r194, %r38, 160, %r31;
	mov.b64 	%rd159, 1;
	st.shared.u64 	[%r194], %rd159;
$L__BB0_32:
	add.s32 	%r404, %r404, 4;
	setp.ne.s32 	%p22, %r404, %r405;
	@%p22 bra 	$L__BB0_24;
$L__BB0_33:
	setp.eq.s32 	%p23, %r32, 0;
	@%p23 bra 	$L__BB0_42;
	add.s32 	%r195, %r405, %r29;
	mul.wide.s32 	%rd160, %r195, 4;
	add.s64 	%rd6, %rd1, %rd160;
	ld.global.u32 	%r41, [%rd6];
	setp.ge.s32 	%p24, %r41, %r441;
	@%p24 bra 	$L__BB0_36;
	mad.lo.s32 	%r196, %r41, 160, %r31;
	mov.b64 	%rd161, 1;
	st.shared.u64 	[%r196], %rd161;
$L__BB0_36:
	setp.eq.s32 	%p25, %r32, 1;
	@%p25 bra 	$L__BB0_42;
	ld.global.u32 	%r42, [%rd6+4];
	setp.ge.s32 	%p26, %r42, %r441;
	@%p26 bra 	$L__BB0_39;
	mad.lo.s32 	%r197, %r42, 160, %r31;
	mov.b64 	%rd162, 1;
	st.shared.u64 	[%r197], %rd162;
$L__BB0_39:
	setp.eq.s32 	%p27, %r32, 2;
	@%p27 bra 	$L__BB0_42;
	ld.global.u32 	%r43, [%rd6+8];
	setp.ge.s32 	%p28, %r43, %r441;
	@%p28 bra 	$L__BB0_42;
	mad.lo.s32 	%r198, %r43, 160, %r31;
	mov.b64 	%rd163, 1;
	st.shared.u64 	[%r198], %rd163;
$L__BB0_42:
	add.s32 	%r403, %r403, 1;
	setp.eq.s32 	%p29, %r403, %r4;
	@%p29 bra 	$L__BB0_43;
	bra.uni 	$L__BB0_21;
$L__BB0_43:
	setp.lt.s32 	%p30, %r441, 1;
	@%p30 bra 	$L__BB0_50;
	shl.b32 	%r200, %r4, 3;
	mov.u32 	%r201, _ZZ14solve_machinesE6matrix;
	add.s32 	%r25, %r201, %r200;
	and.b32  	%r26, %r441, 3;
	setp.lt.u32 	%p31, %r441, 4;
	mov.b32 	%r406, 0;
	@%p31 bra 	$L__BB0_47;
	and.b32  	%r406, %r441, 2147483644;
	mov.b32 	%r409, 0;
$L__BB0_46:
	add.s32 	%r203, %r409, %r2;
	mul.wide.s32 	%rd164, %r203, 4;
	add.s64 	%rd165, %rd2, %rd164;
	ld.global.s32 	%rd166, [%rd165];
	mad.lo.s32 	%r204, %r409, 160, %r25;
	st.shared.u64 	[%r204], %rd166;
	ld.global.s32 	%rd167, [%rd165+4];
	st.shared.u64 	[%r204+160], %rd167;
	ld.global.s32 	%rd168, [%rd165+8];
	st.shared.u64 	[%r204+320], %rd168;
	ld.global.s32 	%rd169, [%rd165+12];
	st.shared.u64 	[%r204+480], %rd169;
	add.s32 	%r409, %r409, 4;
	setp.eq.s32 	%p32, %r409, %r406;
	@%p32 bra 	$L__BB0_47;
	bra.uni 	$L__BB0_46;
$L__BB0_47:
	setp.eq.s32 	%p33, %r26, 0;
	@%p33 bra 	$L__BB0_50;
	mov.b32 	%r408, 0;
$L__BB0_49:
	.pragma "nounroll";
	add.s32 	%r206, %r406, %r2;
	mul.wide.s32 	%rd170, %r206, 4;
	add.s64 	%rd171, %rd2, %rd170;
	ld.global.s32 	%rd172, [%rd171];
	mad.lo.s32 	%r207, %r406, 160, %r25;
	st.shared.u64 	[%r207], %rd172;
	add.s32 	%r406, %r406, 1;
	add.s32 	%r408, %r408, 1;
	setp.ne.s32 	%p34, %r408, %r26;
	@%p34 bra 	$L__BB0_49;
$L__BB0_50:
	min.s32 	%r208, %r441, %r4;
	setp.lt.s32 	%p35, %r208, 1;
	@%p35 bra 	$L__BB0_78;
	add.s32 	%r210, %r4, 1;
	and.b32  	%r50, %r210, 3;
	and.b32  	%r51, %r210, -4;
	mov.b32 	%r410, 0;
	mov.u32 	%r411, %r410;
$L__BB0_52:
	add.s32 	%r56, %r410, 1;
	max.s32 	%r212, %r441, %r56;
	sub.s32 	%r57, %r212, %r410;
	and.b32  	%r58, %r57, 7;
	sub.s32 	%r213, %r410, %r212;
	setp.gt.u32 	%p36, %r213, -8;
	mov.b64 	%rd339, 0;
	mov.u32 	%r425, %r410;
	mov.u32 	%r418, %r410;
	@%p36 bra 	$L__BB0_55;
	and.b32  	%r214, %r57, -8;
	neg.s32 	%r413, %r214;
	shl.b32 	%r215, %r411, 3;
	mad.lo.s32 	%r216, %r410, 160, %r215;
	mov.u32 	%r217, _ZZ14solve_machinesE6matrix;
	add.s32 	%r218, %r217, %r216;
	add.s32 	%r412, %r218, 640;
	mov.b64 	%rd339, 0;
	mov.u32 	%r425, %r410;
	mov.u32 	%r418, %r410;
$L__BB0_54:
	.pragma "nounroll";
	ld.shared.u64 	%rd176, [%r412+-640];
	abs.s64 	%rd177, %rd176;
	setp.gt.u64 	%p37, %rd177, %rd339;
	max.u64 	%rd178, %rd177, %rd339;
	selp.b32 	%r219, %r418, %r425, %p37;
	ld.shared.u64 	%rd179, [%r412+-480];
	abs.s64 	%rd180, %rd179;
	setp.gt.u64 	%p38, %rd180, %rd178;
	max.u64 	%rd181, %rd180, %rd178;
	add.s32 	%r220, %r418, 1;
	selp.b32 	%r221, %r220, %r219, %p38;
	ld.shared.u64 	%rd182, [%r412+-320];
	abs.s64 	%rd183, %rd182;
	setp.gt.u64 	%p39, %rd183, %rd181;
	max.u64 	%rd184, %rd183, %rd181;
	add.s32 	%r222, %r418, 2;
	selp.b32 	%r223, %r222, %r221, %p39;
	ld.shared.u64 	%rd185, [%r412+-160];
	abs.s64 	%rd186, %rd185;
	setp.gt.u64 	%p40, %rd186, %rd184;
	max.u64 	%rd187, %rd186, %rd184;
	add.s32 	%r224, %r418, 3;
	selp.b32 	%r225, %r224, %r223, %p40;
	ld.shared.u64 	%rd188, [%r412];
	abs.s64 	%rd189, %rd188;
	setp.gt.u64 	%p41, %rd189, %rd187;
	max.u64 	%rd190, %rd189, %rd187;
	add.s32 	%r226, %r418, 4;
	selp.b32 	%r227, %r226, %r225, %p41;
	ld.shared.u64 	%rd191, [%r412+160];
	abs.s64 	%rd192, %rd191;
	setp.gt.u64 	%p42, %rd192, %rd190;
	max.u64 	%rd193, %rd192, %rd190;
	add.s32 	%r228, %r418, 5;
	selp.b32 	%r229, %r228, %r227, %p42;
	ld.shared.u64 	%rd194, [%r412+320];
	abs.s64 	%rd195, %rd194;
	setp.gt.u64 	%p43, %rd195, %rd193;
	max.u64 	%rd196, %rd195, %rd193;
	add.s32 	%r230, %r418, 6;
	selp.b32 	%r231, %r230, %r229, %p43;
	ld.shared.u64 	%rd197, [%r412+480];
	abs.s64 	%rd198, %rd197;
	setp.gt.u64 	%p44, %rd198, %rd196;
	max.u64 	%rd339, %rd198, %rd196;
	add.s32 	%r232, %r418, 7;
	selp.b32 	%r425, %r232, %r231, %p44;
	add.s32 	%r418, %r418, 8;
	add.s32 	%r413, %r413, 8;
	add.s32 	%r412, %r412, 1280;
	setp.ne.s32 	%p45, %r413, 0;
	@%p45 bra 	$L__BB0_54;
$L__BB0_55:
	setp.eq.s32 	%p46, %r58, 0;
	@%p46 bra 	$L__BB0_63;
	shl.b32 	%r234, %r411, 3;
	mov.u32 	%r235, _ZZ14solve_machinesE6matrix;
	add.s32 	%r73, %r235, %r234;
	and.b32  	%r74, %r57, 3;
	setp.lt.u32 	%p47, %r58, 4;
	@%p47 bra 	$L__BB0_58;
	mad.lo.s32 	%r236, %r418, 160, %r73;
	ld.shared.u64 	%rd200, [%r236];
	abs.s64 	%rd201, %rd200;
	setp.gt.u64 	%p48, %rd201, %rd339;
	max.u64 	%rd202, %rd201, %rd339;
	selp.b32 	%r237, %r418, %r425, %p48;
	add.s32 	%r238, %r418, 1;
	ld.shared.u64 	%rd203, [%r236+160];
	abs.s64 	%rd204, %rd203;
	setp.gt.u64 	%p49, %rd204, %rd202;
	max.u64 	%rd205, %rd204, %rd202;
	selp.b32 	%r239, %r238, %r237, %p49;
	add.s32 	%r240, %r418, 2;
	ld.shared.u64 	%rd206, [%r236+320];
	abs.s64 	%rd207, %rd206;
	setp.gt.u64 	%p50, %rd207, %rd205;
	max.u64 	%rd208, %rd207, %rd205;
	selp.b32 	%r241, %r240, %r239, %p50;
	add.s32 	%r242, %r418, 3;
	ld.shared.u64 	%rd209, [%r236+480];
	abs.s64 	%rd210, %rd209;
	setp.gt.u64 	%p51, %rd210, %rd208;
	max.u64 	%rd339, %rd210, %rd208;
	selp.b32 	%r425, %r242, %r241, %p51;
	add.s32 	%r418, %r418, 4;
$L__BB0_58:
	setp.eq.s32 	%p52, %r74, 0;
	@%p52 bra 	$L__BB0_63;
	setp.eq.s32 	%p53, %r74, 1;
	@%p53 bra 	$L__BB0_61;
	mad.lo.s32 	%r244, %r418, 160, %r73;
	ld.shared.u64 	%rd212, [%r244];
	abs.s64 	%rd213, %rd212;
	setp.gt.u64 	%p54, %rd213, %rd339;
	max.u64 	%rd214, %rd213, %rd339;
	selp.b32 	%r245, %r418, %r425, %p54;
	add.s32 	%r246, %r418, 1;
	ld.shared.u64 	%rd215, [%r244+160];
	abs.s64 	%rd216, %rd215;
	setp.gt.u64 	%p55, %rd216, %rd214;
	max.u64 	%rd339, %rd216, %rd214;
	selp.b32 	%r425, %r246, %r245, %p55;
	add.s32 	%r418, %r418, 2;
$L__BB0_61:
	and.b32  	%r247, %r57, 1;
	setp.eq.b32 	%p56, %r247, 1;
	not.pred 	%p57, %p56;
	@%p57 bra 	$L__BB0_63;
	mad.lo.s32 	%r248, %r418, 160, %r73;
	ld.shared.u64 	%rd217, [%r248];
	abs.s64 	%rd218, %rd217;
	setp.gt.u64 	%p58, %rd218, %rd339;
	max.u64 	%rd339, %rd218, %rd339;
	selp.b32 	%r425, %r418, %r425, %p58;
$L__BB0_63:
	setp.eq.s64 	%p59, %rd339, 0;
	mov.u32 	%r434, %r410;
	@%p59 bra 	$L__BB0_121;
	setp.lt.u32 	%p60, %r4, 3;
	mov.u32 	%r250, _ZZ14solve_machinesE6matrix;
	mad.lo.s32 	%r87, %r410, 160, %r250;
	mad.lo.s32 	%r88, %r425, 160, %r250;
	mov.b32 	%r427, 0;
	@%p60 bra 	$L__BB0_67;
	mov.b32 	%r426, 0;
$L__BB0_66:
	shl.b32 	%r252, %r426, 3;
	add.s32 	%r253, %r87, %r252;
	ld.shared.u64 	%rd219, [%r253];
	add.s32 	%r254, %r88, %r252;
	ld.shared.u64 	%rd220, [%r254];
	st.shared.u64 	[%r253], %rd220;
	st.shared.u64 	[%r254], %rd219;
	ld.shared.u64 	%rd221, [%r253+8];
	ld.shared.u64 	%rd222, [%r254+8];
	st.shared.u64 	[%r253+8], %rd222;
	st.shared.u64 	[%r254+8], %rd221;
	ld.shared.u64 	%rd223, [%r253+16];
	ld.shared.u64 	%rd224, [%r254+16];
	st.shared.u64 	[%r253+16], %rd224;
	st.shared.u64 	[%r254+16], %rd223;
	ld.shared.u64 	%rd225, [%r253+24];
	ld.shared.u64 	%rd226, [%r254+24];
	st.shared.u64 	[%r253+24], %rd226;
	st.shared.u64 	[%r254+24], %rd225;
	add.s32 	%r426, %r426, 4;
	setp.ne.s32 	%p61, %r426, %r51;
	mov.u32 	%r427, %r51;
	@%p61 bra 	$L__BB0_66;
$L__BB0_67:
	setp.eq.s32 	%p62, %r50, 0;
	@%p62 bra 	$L__BB0_71;
	setp.eq.s32 	%p63, %r50, 1;
	shl.b32 	%r255, %r427, 3;
	add.s32 	%r92, %r87, %r255;
	ld.shared.u64 	%rd227, [%r92];
	add.s32 	%r93, %r88, %r255;
	ld.shared.u64 	%rd228, [%r93];
	st.shared.u64 	[%r92], %rd228;
	st.shared.u64 	[%r93], %rd227;
	@%p63 bra 	$L__BB0_71;
	setp.eq.s32 	%p64, %r50, 2;
	ld.shared.u64 	%rd229, [%r92+8];
	ld.shared.u64 	%rd230, [%r93+8];
	st.shared.u64 	[%r92+8], %rd230;
	st.shared.u64 	[%r93+8], %rd229;
	@%p64 bra 	$L__BB0_71;
	ld.shared.u64 	%rd231, [%r92+16];
	ld.shared.u64 	%rd232, [%r93+16];
	st.shared.u64 	[%r92+16], %rd232;
	st.shared.u64 	[%r93+16], %rd231;
$L__BB0_71:
	shl.b32 	%r257, %r410, 2;
	mov.u32 	%r258, _ZZ14solve_machinesE8pivotCol;
	add.s32 	%r259, %r258, %r257;
	st.shared.u32 	[%r259], %r411;
	shl.b32 	%r260, %r411, 3;
	add.s32 	%r94, %r87, %r260;
	sub.s32 	%r261, %r4, %r411;
	and.b32  	%r95, %r261, 3;
	add.s32 	%r96, %r411, 1;
	add.s32 	%r97, %r411, 2;
	add.s32 	%r98, %r411, 3;
	sub.s32 	%r99, %r411, %r4;
	mov.b32 	%r428, 0;
$L__BB0_72:
	setp.eq.s32 	%p65, %r428, %r410;
	@%p65 bra 	$L__BB0_120;
	mov.u32 	%r262, _ZZ14solve_machinesE6matrix;
	mad.lo.s32 	%r101, %r428, 160, %r262;
	shl.b32 	%r263, %r411, 3;
	add.s32 	%r102, %r101, %r263;
	ld.shared.u64 	%rd19, [%r102];
	ld.shared.u64 	%rd341, [%r94];
	setp.eq.s64 	%p66, %rd19, 0;
	@%p66 bra 	$L__BB0_120;
	abs.s64 	%rd21, %rd341;
	mov.u32 	%r429, %r411;
$L__BB0_75:
	setp.eq.s32 	%p67, %r429, %r4;
	@%p67 bra 	$L__BB0_92;
	shl.b32 	%r264, %r429, 3;
	add.s32 	%r265, %r87, %r264;
	ld.shared.u64 	%rd233, [%r265+8];
	mul.lo.s64 	%rd234, %rd233, %rd19;
	abs.s64 	%rd22, %rd234;
	or.b64  	%rd235, %rd22, %rd21;
	and.b64  	%rd236, %rd235, -4294967296;
	setp.ne.s64 	%p68, %rd236, 0;
	@%p68 bra 	$L__BB0_82;
	cvt.u32.u64 	%r266, %rd21;
	cvt.u32.u64 	%r267, %rd22;
	rem.u32 	%r268, %r267, %r266;
	cvt.u64.u32 	%rd340, %r268;
	bra.uni 	$L__BB0_83;
$L__BB0_78:
	setp.lt.s32 	%p92, %r4, 1;
	@%p92 bra 	$L__BB0_126;
	mov.b32 	%r438, 0;
	mov.u32 	%r300, _ZZ14solve_machinesE8pivotCol;
	mov.u32 	%r436, %r438;
$L__BB0_80:
	setp.lt.s32 	%p93, %r441, 1;
	@%p93 bra 	$L__BB0_124;
	mov.b32 	%r437, 0;
	bra.uni 	$L__BB0_123;
$L__BB0_82:
	rem.u64 	%rd340, %rd22, %rd21;
$L__BB0_83:
	setp.eq.s64 	%p69, %rd340, 0;
	add.s32 	%r429, %r429, 1;
	@%p69 bra 	$L__BB0_75;
	setp.lt.u32 	%p70, %r4, 3;
	mov.b32 	%r431, 0;
	@%p70 bra 	$L__BB0_87;
	mov.b32 	%r430, 0;
$L__BB0_86:
	shl.b32 	%r271, %r430, 3;
	add.s32 	%r272, %r101, %r271;
	ld.shared.u64 	%rd237, [%r272];
	mul.lo.s64 	%rd238, %rd237, %rd21;
	st.shared.u64 	[%r272], %rd238;
	ld.shared.u64 	%rd239, [%r272+8];
	mul.lo.s64 	%rd240, %rd239, %rd21;
	st.shared.u64 	[%r272+8], %rd240;
	ld.shared.u64 	%rd241, [%r272+16];
	mul.lo.s64 	%rd242, %rd241, %rd21;
	st.shared.u64 	[%r272+16], %rd242;
	ld.shared.u64 	%rd243, [%r272+24];
	mul.lo.s64 	%rd244, %rd243, %rd21;
	st.shared.u64 	[%r272+24], %rd244;
	add.s32 	%r430, %r430, 4;
	setp.ne.s32 	%p71, %r430, %r51;
	mov.u32 	%r431, %r51;
	@%p71 bra 	$L__BB0_86;
$L__BB0_87:
	setp.eq.s32 	%p72, %r50, 0;
	@%p72 bra 	$L__BB0_91;
	setp.eq.s32 	%p73, %r50, 1;
	shl.b32 	%r273, %r431, 3;
	add.s32 	%r108, %r101, %r273;
	ld.shared.u64 	%rd245, [%r108];
	mul.lo.s64 	%rd246, %rd245, %rd21;
	st.shared.u64 	[%r108], %rd246;
	@%p73 bra 	$L__BB0_91;
	setp.eq.s32 	%p74, %r50, 2;
	ld.shared.u64 	%rd247, [%r108+8];
	mul.lo.s64 	%rd248, %rd247, %rd21;
	st.shared.u64 	[%r108+8], %rd248;
	@%p74 bra 	$L__BB0_91;
	ld.shared.u64 	%rd249, [%r108+16];
	mul.lo.s64 	%rd250, %rd249, %rd21;
	st.shared.u64 	[%r108+16], %rd250;
$L__BB0_91:
	setp.gt.s64 	%p75, %rd341, -1;
	selp.b64 	%rd341, 1, -1, %p75;
$L__BB0_92:
	setp.eq.s32 	%p76, %r95, 0;
	mov.u32 	%r432, %r411;
	@%p76 bra 	$L__BB0_105;
	ld.shared.u64 	%rd251, [%r94+8];
	mul.lo.s64 	%rd28, %rd251, %rd19;
	or.b64  	%rd252, %rd28, %rd341;
	and.b64  	%rd253, %rd252, -4294967296;
	setp.ne.s64 	%p77, %rd253, 0;
	@%p77 bra 	$L__BB0_95;
	cvt.u32.u64 	%r274, %rd341;
	cvt.u32.u64 	%r275, %rd28;
	div.u32 	%r276, %r275, %r274;
	cvt.u64.u32 	%rd342, %r276;
	bra.uni 	$L__BB0_96;
$L__BB0_95:
	div.s64 	%rd342, %rd28, %rd341;
$L__BB0_96:
	setp.eq.s32 	%p78, %r95, 1;
	ld.shared.u64 	%rd254, [%r102+8];
	sub.s64 	%rd255, %rd254, %rd342;
	st.shared.u64 	[%r102+8], %rd255;
	mov.u32 	%r432, %r96;
	@%p78 bra 	$L__BB0_105;
	ld.shared.u64 	%rd256, [%r94+16];
	mul.lo.s64 	%rd32, %rd256, %rd19;
	or.b64  	%rd257, %rd32, %rd341;
	and.b64  	%rd258, %rd257, -4294967296;
	setp.ne.s64 	%p79, %rd258, 0;
	@%p79 bra 	$L__BB0_99;
	cvt.u32.u64 	%r277, %rd341;
	cvt.u32.u64 	%r278, %rd32;
	div.u32 	%r279, %r278, %r277;
	cvt.u64.u32 	%rd343, %r279;
	bra.uni 	$L__BB0_100;
$L__BB0_99:
	div.s64 	%rd343, %rd32, %rd341;
$L__BB0_100:
	setp.eq.s32 	%p80, %r95, 2;
	ld.shared.u64 	%rd259, [%r102+16];
	sub.s64 	%rd260, %rd259, %rd343;
	st.shared.u64 	[%r102+16], %rd260;
	mov.u32 	%r432, %r97;
	@%p80 bra 	$L__BB0_105;
	ld.shared.u64 	%rd261, [%r94+24];
	mul.lo.s64 	%rd36, %rd261, %rd19;
	or.b64  	%rd262, %rd36, %rd341;
	and.b64  	%rd263, %rd262, -4294967296;
	setp.ne.s64 	%p81, %rd263, 0;
	@%p81 bra 	$L__BB0_103;
	cvt.u32.u64 	%r280, %rd341;
	cvt.u32.u64 	%r281, %rd36;
	div.u32 	%r282, %r281, %r280;
	cvt.u64.u32 	%rd344, %r282;
	bra.uni 	$L__BB0_104;
$L__BB0_103:
	div.s64 	%rd344, %rd36, %rd341;
$L__BB0_104:
	ld.shared.u64 	%rd264, [%r102+24];
	sub.s64 	%rd265, %rd264, %rd344;
	st.shared.u64 	[%r102+24], %rd265;
	mov.u32 	%r432, %r98;
$L__BB0_105:
	setp.gt.u32 	%p82, %r99, -4;
	@%p82 bra 	$L__BB0_119;
$L__BB0_106:
	shl.b32 	%r283, %r432, 3;
	add.s32 	%r111, %r87, %r283;
	ld.shared.u64 	%rd266, [%r111+8];
	mul.lo.s64 	%rd40, %rd266, %rd19;
	or.b64  	%rd267, %rd40, %rd341;
	and.b64  	%rd268, %rd267, -4294967296;
	setp.ne.s64 	%p83, %rd268, 0;
	@%p83 bra 	$L__BB0_108;
	cvt.u32.u64 	%r284, %rd341;
	cvt.u32.u64 	%r285, %rd40;
	div.u32 	%r286, %r285, %r284;
	cvt.u64.u32 	%rd345, %r286;
	bra.uni 	$L__BB0_109;
$L__BB0_108:
	div.s64 	%rd345, %rd40, %rd341;
$L__BB0_109:
	shl.b32 	%r287, %r432, 3;
	add.s32 	%r112, %r101, %r287;
	ld.shared.u64 	%rd269, [%r112+8];
	sub.s64 	%rd270, %rd269, %rd345;
	st.shared.u64 	[%r112+8], %rd270;
	ld.shared.u64 	%rd271, [%r111+16];
	mul.lo.s64 	%rd44, %rd271, %rd19;
	or.b64  	%rd272, %rd44, %rd341;
	and.b64  	%rd273, %rd272, -4294967296;
	setp.ne.s64 	%p84, %rd273, 0;
	@%p84 bra 	$L__BB0_111;
	cvt.u32.u64 	%r288, %rd341;
	cvt.u32.u64 	%r289, %rd44;
	div.u32 	%r290, %r289, %r288;
	cvt.u64.u32 	%rd346, %r290;
	bra.uni 	$L__BB0_112;
$L__BB0_111:
	div.s64 	%rd346, %rd44, %rd341;
$L__BB0_112:
	ld.shared.u64 	%rd274, [%r112+16];
	sub.s64 	%rd275, %rd274, %rd346;
	st.shared.u64 	[%r112+16], %rd275;
	ld.shared.u64 	%rd276, [%r111+24];
	mul.lo.s64 	%rd48, %rd276, %rd19;
	or.b64  	%rd277, %rd48, %rd341;
	and.b64  	%rd278, %rd277, -4294967296;
	setp.ne.s64 	%p85, %rd278, 0;
	@%p85 bra 	$L__BB0_114;
	cvt.u32.u64 	%r291, %rd341;
	cvt.u32.u64 	%r292, %rd48;
	div.u32 	%r293, %r292, %r291;
	cvt.u64.u32 	%rd347, %r293;
	bra.uni 	$L__BB0_115;
$L__BB0_114:
	div.s64 	%rd347, %rd48, %rd341;
$L__BB0_115:
	ld.shared.u64 	%rd279, [%r112+24];
	sub.s64 	%rd280, %rd279, %rd347;
	st.shared.u64 	[%r112+24], %rd280;
	add.s32 	%r432, %r432, 4;
	ld.shared.u64 	%rd281, [%r111+32];
	mul.lo.s64 	%rd52, %rd281, %rd19;
	or.b64  	%rd282, %rd52, %rd341;
	and.b64  	%rd283, %rd282, -4294967296;
	setp.ne.s64 	%p86, %rd283, 0;
	@%p86 bra 	$L__BB0_117;
	cvt.u32.u64 	%r294, %rd341;
	cvt.u32.u64 	%r295, %rd52;
	div.u32 	%r296, %r295, %r294;
	cvt.u64.u32 	%rd348, %r296;
	bra.uni 	$L__BB0_118;
$L__BB0_117:
	div.s64 	%rd348, %rd52, %rd341;
$L__BB0_118:
	ld.shared.u64 	%rd284, [%r112+32];
	sub.s64 	%rd285, %rd284, %rd348;
	st.shared.u64 	[%r112+32], %rd285;
	setp.ne.s32 	%p87, %r432, %r4;
	@%p87 bra 	$L__BB0_106;
$L__BB0_119:
	mov.b64 	%rd286, 0;
	st.shared.u64 	[%r102], %rd286;
$L__BB0_120:
	add.s32 	%r428, %r428, 1;
	setp.ne.s32 	%p88, %r428, %r441;
	mov.u32 	%r434, %r56;
	@%p88 bra 	$L__BB0_72;
$L__BB0_121:
	add.s32 	%r411, %r411, 1;
	setp.lt.s32 	%p89, %r434, %r441;
	setp.lt.s32 	%p90, %r411, %r4;
	and.pred  	%p91, %p89, %p90;
	mov.u32 	%r410, %r434;
	@%p91 bra 	$L__BB0_52;
	bra.uni 	$L__BB0_78;
$L__BB0_122:
	add.s32 	%r437, %r437, 1;
	setp.eq.s32 	%p95, %r437, %r441;
	@%p95 bra 	$L__BB0_124;
$L__BB0_123:
	shl.b32 	%r299, %r437, 2;
	add.s32 	%r301, %r300, %r299;
	ld.shared.u32 	%r302, [%r301];
	setp.eq.s32 	%p94, %r302, %r436;
	@%p94 bra 	$L__BB0_125;
	bra.uni 	$L__BB0_122;
$L__BB0_124:
	add.s32 	%r121, %r438, 1;
	st.shared.u32 	[_ZZ14solve_machinesE7numFree], %r121;
	shl.b32 	%r303, %r438, 2;
	mov.u32 	%r304, _ZZ14solve_machinesE8freeVars;
	add.s32 	%r305, %r304, %r303;
	st.shared.u32 	[%r305], %r436;
	mov.u32 	%r438, %r121;
$L__BB0_125:
	add.s32 	%r436, %r436, 1;
	setp.ne.s32 	%p96, %r436, %r4;
	@%p96 bra 	$L__BB0_80;
$L__BB0_126:
	bar.sync 	0;
	setp.lt.s32 	%p97, %r441, 1;
	@%p97 bra 	$L__BB0_133;
	mov.u32 	%r307, _ZZ14solve_machinesE6matrix;
	mov.u32 	%r439, %r441;
$L__BB0_128:
	mov.u32 	%r441, %r439;
	setp.lt.s32 	%p98, %r4, 0;
	@%p98 bra 	$L__BB0_132;
	mad.lo.s32 	%r125, %r441, 160, %r307;
	mov.b32 	%r440, 0;
	bra.uni 	$L__BB0_131;
$L__BB0_130:
	add.s32 	%r126, %r440, 1;
	setp.eq.s32 	%p100, %r440, %r4;
	mov.u32 	%r440, %r126;
	@%p100 bra 	$L__BB0_132;
$L__BB0_131:
	shl.b32 	%r308, %r440, 3;
	add.s32 	%r309, %r125, %r308;
	ld.shared.u64 	%rd287, [%r309+-160];
	setp.eq.s64 	%p99, %rd287, 0;
	@%p99 bra 	$L__BB0_130;
	bra.uni 	$L__BB0_133;
$L__BB0_132:
	add.s32 	%r439, %r441, -1;
	setp.gt.s32 	%p101, %r441, 1;
	mov.b32 	%r441, 0;
	@%p101 bra 	$L__BB0_128;
$L__BB0_133:
	ld.shared.u32 	%r311, [_ZZ14solve_machinesE7numFree];
	setp.ne.s32 	%p102, %r311, 0;
	@%p102 bra 	$L__BB0_150;
	setp.ne.s32 	%p137, %r7, 0;
	@%p137 bra 	$L__BB0_206;
	setp.lt.s32 	%p138, %r441, 1;
	mov.b32 	%r444, 0;
	@%p138 bra 	$L__BB0_149;
	mov.b32 	%r442, 0;
	mov.u32 	%r381, _ZZ14solve_machinesE8pivotCol;
	mov.u32 	%r444, %r442;
$L__BB0_137:
	shl.b32 	%r380, %r442, 2;
	add.s32 	%r382, %r381, %r380;
	ld.shared.u32 	%r133, [%r382];
	setp.lt.s32 	%p139, %r133, 0;
	@%p139 bra 	$L__BB0_148;
	mov.u32 	%r383, _ZZ14solve_machinesE6matrix;
	mad.lo.s32 	%r384, %r442, 160, %r383;
	shl.b32 	%r385, %r4, 3;
	add.s32 	%r386, %r384, %r385;
	ld.shared.u64 	%rd56, [%r386];
	shl.b32 	%r387, %r133, 3;
	add.s32 	%r388, %r384, %r387;
	ld.shared.u64 	%rd57, [%r388];
	setp.eq.s64 	%p140, %rd57, 0;
	@%p140 bra 	$L__BB0_206;
	abs.s64 	%rd58, %rd56;
	abs.s64 	%rd59, %rd57;
	or.b64  	%rd324, %rd58, %rd59;
	and.b64  	%rd325, %rd324, -4294967296;
	setp.ne.s64 	%p141, %rd325, 0;
	@%p141 bra 	$L__BB0_141;
	cvt.u32.u64 	%r389, %rd59;
	cvt.u32.u64 	%r390, %rd58;
	rem.u32 	%r391, %r390, %r389;
	cvt.u64.u32 	%rd349, %r391;
	bra.uni 	$L__BB0_142;
$L__BB0_141:
	rem.u64 	%rd349, %rd58, %rd59;
$L__BB0_142:
	setp.ne.s64 	%p142, %rd349, 0;
	@%p142 bra 	$L__BB0_206;
	or.b64  	%rd326, %rd56, %rd57;
	and.b64  	%rd327, %rd326, -4294967296;
	setp.ne.s64 	%p143, %rd327, 0;
	@%p143 bra 	$L__BB0_145;
	cvt.u32.u64 	%r392, %rd57;
	cvt.u32.u64 	%r393, %rd56;
	div.u32 	%r394, %r393, %r392;
	cvt.u64.u32 	%rd350, %r394;
	bra.uni 	$L__BB0_146;
$L__BB0_145:
	div.s64 	%rd350, %rd56, %rd57;
$L__BB0_146:
	setp.lt.s64 	%p144, %rd350, 0;
	@%p144 bra 	$L__BB0_206;
	cvt.u32.u64 	%r395, %rd350;
	add.s32 	%r444, %r444, %r395;
$L__BB0_148:
	add.s32 	%r442, %r442, 1;
	setp.ne.s32 	%p145, %r442, %r441;
	@%p145 bra 	$L__BB0_137;
$L__BB0_149:
	st.shared.u32 	[_ZZ14solve_machinesE10bestResult], %r444;
	bra.uni 	$L__BB0_206;
$L__BB0_150:
	add.s32 	%r312, %r6, 1;
	cvt.s64.s32 	%rd66, %r312;
	setp.lt.s32 	%p103, %r311, 1;
	mov.b64 	%rd352, 1;
	@%p103 bra 	$L__BB0_154;
	mov.b64 	%rd351, 1;
	mov.b32 	%r446, 0;
	bra.uni 	$L__BB0_153;
$L__BB0_152:
	add.s32 	%r138, %r446, 1;
	setp.ge.u32 	%p105, %r138, %r311;
	setp.gt.u32 	%p106, %r446, 2;
	or.pred  	%p107, %p105, %p106;
	mov.u32 	%r446, %r138;
	mov.u64 	%rd352, %rd351;
	@%p107 bra 	$L__BB0_154;
$L__BB0_153:
	mul.lo.s64 	%rd351, %rd351, %rd66;
	setp.lt.s64 	%p104, %rd351, 100000001;
	mov.b64 	%rd352, 100000000;
	@%p104 bra 	$L__BB0_152;
$L__BB0_154:
	cvt.u64.u32 	%rd353, %r7;
	setp.le.s64 	%p108, %rd352, %rd353;
	@%p108 bra 	$L__BB0_206;
	add.s32 	%r140, %r311, -1;
	min.u32 	%r314, %r140, 3;
	add.s32 	%r141, %r314, 1;
	ld.shared.u32 	%r142, [_ZZ14solve_machinesE8freeVars];
	ld.shared.u32 	%r143, [_ZZ14solve_machinesE8freeVars+4];
	ld.shared.u32 	%r144, [_ZZ14solve_machinesE8freeVars+8];
	ld.shared.u32 	%r145, [_ZZ14solve_machinesE8freeVars+12];
	shl.b32 	%r359, %r142, 3;
	shl.b32 	%r361, %r143, 3;
	shl.b32 	%r363, %r144, 3;
	shl.b32 	%r365, %r145, 3;
$L__BB0_156:
	setp.gt.s32 	%p109, %r311, 0;
	mov.b32 	%r454, 0;
	mov.b64 	%rd354, 0;
	mov.u64 	%rd355, %rd354;
	mov.u64 	%rd356, %rd354;
	mov.u64 	%rd357, %rd354;
	@%p109 bra 	$L__BB0_176;
$L__BB0_157:
	setp.lt.s32 	%p117, %r441, 1;
	@%p117 bra 	$L__BB0_204;
	setp.gt.s32 	%p118, %r311, 0;
	mov.u32 	%r451, %r441;
	@%p118 bra 	$L__BB0_159;
	bra.uni 	$L__BB0_192;
$L__BB0_159:
	cvt.s64.s32 	%rd76, %rd357;
	cvt.s64.s32 	%rd77, %rd356;
	cvt.s64.s32 	%rd78, %rd355;
	mov.u32 	%r448, %r441;
$L__BB0_160:
	shl.b32 	%r353, %r448, 2;
	mov.u32 	%r354, _ZZ14solve_machinesE8pivotCol;
	add.s32 	%r355, %r354, %r353;
	ld.shared.u32 	%r149, [%r355+-4];
	setp.lt.s32 	%p126, %r149, 0;
	@%p126 bra 	$L__BB0_175;
	setp.eq.s32 	%p127, %r140, 0;
	mov.u32 	%r356, _ZZ14solve_machinesE6matrix;
	mad.lo.s32 	%r150, %r448, 160, %r356;
	shl.b32 	%r357, %r4, 3;
	add.s32 	%r358, %r150, %r357;
	ld.shared.u64 	%rd310, [%r358+-160];
	add.s32 	%r360, %r150, %r359;
	ld.shared.u64 	%rd311, [%r360+-160];
	mul.lo.s64 	%rd312, %rd311, %rd76;
	sub.s64 	%rd358, %rd310, %rd312;
	@%p127 bra 	$L__BB0_165;
	setp.eq.s32 	%p128, %r141, 2;
	add.s32 	%r362, %r150, %r361;
	ld.shared.u64 	%rd313, [%r362+-160];
	mul.lo.s64 	%rd314, %rd313, %rd77;
	sub.s64 	%rd358, %rd358, %rd314;
	@%p128 bra 	$L__BB0_165;
	setp.eq.s32 	%p129, %r141, 3;
	add.s32 	%r364, %r150, %r363;
	ld.shared.u64 	%rd315, [%r364+-160];
	mul.lo.s64 	%rd316, %rd315, %rd78;
	sub.s64 	%rd358, %rd358, %rd316;
	@%p129 bra 	$L__BB0_165;
	add.s32 	%r366, %r150, %r365;
	ld.shared.u64 	%rd317, [%r366+-160];
	mul.lo.s64 	%rd318, %rd317, %rd354;
	sub.s64 	%rd358, %rd358, %rd318;
$L__BB0_165:
	shl.b32 	%r367, %r149, 3;
	add.s32 	%r368, %r150, %r367;
	ld.shared.u64 	%rd84, [%r368+-160];
	setp.eq.s64 	%p130, %rd84, 0;
	@%p130 bra 	$L__BB0_205;
	abs.s64 	%rd85, %rd358;
	abs.s64 	%rd86, %rd84;
	or.b64  	%rd319, %rd85, %rd86;
	and.b64  	%rd320, %rd319, -4294967296;
	setp.ne.s64 	%p131, %rd320, 0;
	@%p131 bra 	$L__BB0_168;
	cvt.u32.u64 	%r369, %rd86;
	cvt.u32.u64 	%r370, %rd85;
	rem.u32 	%r371, %r370, %r369;
	cvt.u64.u32 	%rd359, %r371;
	bra.uni 	$L__BB0_169;
$L__BB0_168:
	rem.u64 	%rd359, %rd85, %rd86;
$L__BB0_169:
	setp.ne.s64 	%p132, %rd359, 0;
	@%p132 bra 	$L__BB0_205;
	or.b64  	%rd321, %rd358, %rd84;
	and.b64  	%rd322, %rd321, -4294967296;
	setp.ne.s64 	%p133, %rd322, 0;
	@%p133 bra 	$L__BB0_172;
	cvt.u32.u64 	%r372, %rd84;
	cvt.u32.u64 	%r373, %rd358;
	div.u32 	%r374, %r373, %r372;
	cvt.u64.u32 	%rd360, %r374;
	bra.uni 	$L__BB0_173;
$L__BB0_172:
	div.s64 	%rd360, %rd358, %rd84;
$L__BB0_173:
	setp.lt.s64 	%p134, %rd360, 0;
	@%p134 bra 	$L__BB0_205;
	cvt.u32.u64 	%r375, %rd360;
	add.s32 	%r454, %r454, %r375;
$L__BB0_175:
	setp.gt.u32 	%p135, %r448, 1;
	add.s32 	%r448, %r448, -1;
	@%p135 bra 	$L__BB0_160;
	bra.uni 	$L__BB0_204;
$L__BB0_176:
	or.b64  	%rd292, %rd353, %rd66;
	and.b64  	%rd293, %rd292, -4294967296;
	setp.ne.s64 	%p110, %rd293, 0;
	@%p110 bra 	$L__BB0_178;
	cvt.u32.u64 	%r316, %rd66;
	cvt.u32.u64 	%r317, %rd353;
	div.u32 	%r318, %r317, %r316;
	mul.lo.s32 	%r319, %r318, %r316;
	sub.s32 	%r320, %r317, %r319;
	cvt.u64.u32 	%rd361, %r318;
	cvt.u64.u32 	%rd357, %r320;
	bra.uni 	$L__BB0_179;
$L__BB0_178:
	div.s64 	%rd361, %rd353, %rd66;
	mul.lo.s64 	%rd294, %rd361, %rd66;
	sub.s64 	%rd357, %rd353, %rd294;
$L__BB0_179:
	setp.eq.s32 	%p111, %r140, 0;
	cvt.u32.u64 	%r454, %rd357;
	mov.u64 	%rd355, %rd354;
	mov.u64 	%rd356, %rd354;
	@%p111 bra 	$L__BB0_157;
	or.b64  	%rd296, %rd361, %rd66;
	and.b64  	%rd297, %rd296, -4294967296;
	setp.ne.s64 	%p112, %rd297, 0;
	@%p112 bra 	$L__BB0_182;
	cvt.u32.u64 	%r321, %rd66;
	cvt.u32.u64 	%r322, %rd361;
	div.u32 	%r323, %r322, %r321;
	mul.lo.s32 	%r324, %r323, %r321;
	sub.s32 	%r325, %r322, %r324;
	cvt.u64.u32 	%rd363, %r323;
	cvt.u64.u32 	%rd356, %r325;
	bra.uni 	$L__BB0_183;
$L__BB0_182:
	div.s64 	%rd363, %rd361, %rd66;
	mul.lo.s64 	%rd298, %rd363, %rd66;
	sub.s64 	%rd356, %rd361, %rd298;
$L__BB0_183:
	setp.eq.s32 	%p113, %r141, 2;
	cvt.u32.u64 	%r326, %rd356;
	add.s32 	%r454, %r454, %r326;
	mov.u64 	%rd355, %rd354;
	@%p113 bra 	$L__BB0_157;
	or.b64  	%rd300, %rd363, %rd66;
	and.b64  	%rd301, %rd300, -4294967296;
	setp.ne.s64 	%p114, %rd301, 0;
	@%p114 bra 	$L__BB0_186;
	cvt.u32.u64 	%r327, %rd66;
	cvt.u32.u64 	%r328, %rd363;
	div.u32 	%r329, %r328, %r327;
	mul.lo.s32 	%r330, %r329, %r327;
	sub.s32 	%r331, %r328, %r330;
	cvt.u64.u32 	%rd365, %r329;
	cvt.u64.u32 	%rd355, %r331;
	bra.uni 	$L__BB0_187;
$L__BB0_186:
	div.s64 	%rd365, %rd363, %rd66;
	mul.lo.s64 	%rd302, %rd365, %rd66;
	sub.s64 	%rd355, %rd363, %rd302;
$L__BB0_187:
	setp.eq.s32 	%p115, %r141, 3;
	cvt.u32.u64 	%r332, %rd355;
	add.s32 	%r454, %r454, %r332;
	@%p115 bra 	$L__BB0_157;
	or.b64  	%rd304, %rd365, %rd66;
	and.b64  	%rd305, %rd304, -4294967296;
	setp.ne.s64 	%p116, %rd305, 0;
	@%p116 bra 	$L__BB0_190;
	cvt.u32.u64 	%r333, %rd66;
	cvt.u32.u64 	%r334, %rd365;
	rem.u32 	%r335, %r334, %r333;
	cvt.u64.u32 	%rd354, %r335;
	bra.uni 	$L__BB0_191;
$L__BB0_190:
	rem.s64 	%rd354, %rd365, %rd66;
$L__BB0_191:
	cvt.u32.u64 	%r336, %rd354;
	add.s32 	%r454, %r454, %r336;
	bra.uni 	$L__BB0_157;
$L__BB0_192:
	shl.b32 	%r337, %r451, 2;
	mov.u32 	%r338, _ZZ14solve_machinesE8pivotCol;
	add.s32 	%r339, %r338, %r337;
	ld.shared.u32 	%r160, [%r339+-4];
	setp.lt.s32 	%p119, %r160, 0;
	@%p119 bra 	$L__BB0_203;
	mov.u32 	%r340, _ZZ14solve_machinesE6matrix;
	mad.lo.s32 	%r341, %r451, 160, %r340;
	shl.b32 	%r342, %r4, 3;
	add.s32 	%r343, %r341, %r342;
	ld.shared.u64 	%rd114, [%r343+-160];
	shl.b32 	%r344, %r160, 3;
	add.s32 	%r345, %r341, %r344;
	ld.shared.u64 	%rd115, [%r345+-160];
	setp.eq.s64 	%p120, %rd115, 0;
	@%p120 bra 	$L__BB0_205;
	abs.s64 	%rd116, %rd114;
	abs.s64 	%rd117, %rd115;
	or.b64  	%rd306, %rd116, %rd117;
	and.b64  	%rd307, %rd306, -4294967296;
	setp.ne.s64 	%p121, %rd307, 0;
	@%p121 bra 	$L__BB0_196;
	cvt.u32.u64 	%r346, %rd117;
	cvt.u32.u64 	%r347, %rd116;
	rem.u32 	%r348, %r347, %r346;
	cvt.u64.u32 	%rd368, %r348;
	bra.uni 	$L__BB0_197;
$L__BB0_196:
	rem.u64 	%rd368, %rd116, %rd117;
$L__BB0_197:
	setp.ne.s64 	%p122, %rd368, 0;
	@%p122 bra 	$L__BB0_205;
	or.b64  	%rd308, %rd114, %rd115;
	and.b64  	%rd309, %rd308, -4294967296;
	setp.ne.s64 	%p123, %rd309, 0;
	@%p123 bra 	$L__BB0_200;
	cvt.u32.u64 	%r349, %rd115;
	cvt.u32.u64 	%r350, %rd114;
	div.u32 	%r351, %r350, %r349;
	cvt.u64.u32 	%rd369, %r351;
	bra.uni 	$L__BB0_201;
$L__BB0_200:
	div.s64 	%rd369, %rd114, %rd115;
$L__BB0_201:
	setp.lt.s64 	%p124, %rd369, 0;
	@%p124 bra 	$L__BB0_205;
	cvt.u32.u64 	%r352, %rd369;
	add.s32 	%r454, %r454, %r352;
$L__BB0_203:
	setp.gt.u32 	%p125, %r451, 1;
	add.s32 	%r451, %r451, -1;
	@%p125 bra 	$L__BB0_192;
$L__BB0_204:
	atom.shared.min.s32 	%r376, [_ZZ14solve_machinesE10bestResult], %r454;
$L__BB0_205:
	mov.u32 	%r377, %ntid.x;
	cvt.u64.u32 	%rd323, %r377;
	add.s64 	%rd353, %rd353, %rd323;
	setp.lt.s64 	%p136, %rd353, %rd352;
	@%p136 bra 	$L__BB0_156;
$L__BB0_206:
	setp.ne.s32 	%p146, %r7, 0;
	bar.sync 	0;
	@%p146 bra 	$L__BB0_208;
	ld.param.u64 	%rd331, [solve_machines_param_9];
	ld.shared.u32 	%r396, [_ZZ14solve_machinesE10bestResult];
	setp.eq.s32 	%p147, %r396, 999999999;
	selp.b32 	%r397, 0, %r396, %p147;
	cvta.to.global.u64 	%rd328, %rd331;
	mul.wide.u32 	%rd329, %r1, 4;
	add.s64 	%rd330, %rd328, %rd329;
	st.global.u32 	[%rd330], %r397;
$L__BB0_208:
	ret;

}


// ===== COMPILED SASS (sm_100) =====

	.target	sm_100

	.elftype	@"ET_EXEC"


//--------------------- .note.nv.tkinfo           --------------------------
	.section	.note.nv.tkinfo,"",@"SHT_NOTE"
	.sectionflags	@"SHF_NOTE_NV_TKINFO"
	.tkinfo
        /*0018*/ 	.word	0x00000002
        /*0030*/ 	.string	""
        /*0030*/ 	.string	"ptxas"
        /*0030*/ 	.string	"Cuda compilation tools, release 13.0, V13.0.88"
        /*0030*/ 	.string	"Build cuda_13.0.r13.0/compiler.36424714_0"
        /*0030*/ 	.string	"-arch sm_100 -m 64 "



//--------------------- .note.nv.cuinfo           --------------------------
	.section	.note.nv.cuinfo,"",@"SHT_NOTE"
	.sectionflags	@"SHF_NOTE_NV_CUINFO"
        /*0018*/ 	.short	0x0002
        /*001a*/ 	.short	0x0064
        /*001c*/ 	.short	0x0082
	.zero		2


//--------------------- .nv.info                  --------------------------
	.section	.nv.info,"",@"SHT_CUDA_INFO"
	.align	4


	//----- nvinfo : EIATTR_REGCOUNT
	.align		4
        /*0000*/ 	.byte	0x04, 0x2f
        /*0002*/ 	.short	(.L_1 - .L_0)
	.align		4
.L_0:
        /*0004*/ 	.word	index@(solve_machines)
        /*0008*/ 	.word	0x00000036


	//----- nvinfo : EIATTR_FRAME_SIZE
	.align		4
.L_1:
        /*000c*/ 	.byte	0x04, 0x11
        /*000e*/ 	.short	(.L_3 - .L_2)
	.align		4
.L_2:
        /*0010*/ 	.word	index@($__internal_2_$__cuda_sm20_rem_u64)
        /*0014*/ 	.word	0x00000000


	//----- nvinfo : EIATTR_FRAME_SIZE
	.align		4
.L_3:
        /*0018*/ 	.byte	0x04, 0x11
        /*001a*/ 	.short	(.L_5 - .L_4)
	.align		4
.L_4:
        /*001c*/ 	.word	index@($__internal_1_$__cuda_sm20_rem_s64)
        /*0020*/ 	.word	0x00000000


	//----- nvinfo : EIATTR_FRAME_SIZE
	.align		4
.L_5:
        /*0024*/ 	.byte	0x04, 0x11
        /*0026*/ 	.short	(.L_7 - .L_6)
	.align		4
.L_6:
        /*0028*/ 	.word	index@($__internal_0_$__cuda_sm20_div_s64)
        /*002c*/ 	.word	0x00000000


	//----- nvinfo : EIATTR_FRAME_SIZE
	.align		4
.L_7:
        /*0030*/ 	.byte	0x04, 0x11
        /*0032*/ 	.short	(.L_9 - .L_8)
	.align		4
.L_8:
        /*0034*/ 	.word	index@(solve_machines)
        /*0038*/ 	.word	0x00000000


	//----- nvinfo : EIATTR_MIN_STACK_SIZE
	.align		4
.L_9:
        /*003c*/ 	.byte	0x04, 0x12
        /*003e*/ 	.short	(.L_11 - .L_10)
	.align		4
.L_10:
        /*0040*/ 	.word	index@(solve_machines)
        /*0044*/ 	.word	0x00000000
.L_11:


//--------------------- .nv.compat                --------------------------
	.section	.nv.compat,"",@"SHT_CUDA_COMPAT_INFO"
	.align	4
        /*0000*/ 	.byte	0x02, 0x09, 0x00, 0x00, 0x02, 0x02, 0x01, 0x00, 0x02, 0x05, 0x05, 0x00, 0x03, 0x07, 0x01, 0x01
        /*0010*/ 	.byte	0x02, 0x03, 0x00, 0x00, 0x02, 0x06, 0x01, 0x00, 0x04, 0x0b, 0x08, 0x00, 0x09, 0x00, 0x00, 0x00
        /*0020*/ 	.byte	0x00, 0x00, 0x00, 0x00


//--------------------- .nv.info.solve_machines   --------------------------
	.section	.nv.info.solve_machines,"",@"SHT_CUDA_INFO"
	.sectionflags	@""
	.align	4


	//----- nvinfo : EIATTR_CUDA_API_VERSION
	.align		4
        /*0000*/ 	.byte	0x04, 0x37
        /*0002*/ 	.short	(.L_13 - .L_12)
.L_12:
        /*0004*/ 	.word	0x00000082


	//----- nvinfo : EIATTR_KPARAM_INFO
	.align		4
.L_13:
        /*0008*/ 	.byte	0x04, 0x17
        /*000a*/ 	.short	(.L_15 - .L_14)
.L_14:
        /*000c*/ 	.word	0x00000000
        /*0010*/ 	.short	0x000a
        /*0012*/ 	.short	0x0050
        /*0014*/ 	.byte	0x00, 0xf0, 0x11, 0x00


	//----- nvinfo : EIATTR_KPARAM_INFO
	.align		4
.L_15:
        /*0018*/ 	.byte	0x04, 0x17
        /*001a*/ 	.short	(.L_17 - .L_16)
.L_16:
        /*001c*/ 	.word	0x00000000
        /*0020*/ 	.short	0x0009
        /*0022*/ 	.short	0x0048
        /*0024*/ 	.byte	0x00, 0xf5, 0x21, 0x00


	//----- nvinfo : EIATTR_KPARAM_INFO
	.align		4
.L_17:
        /*0028*/ 	.byte	0x04, 0x17
        /*002a*/ 	.short	(.L_19 - .L_18)
.L_18:
        /*002c*/ 	.word	0x00000000
        /*0030*/ 	.short	0x0008
        /*0032*/ 	.short	0x0040
        /*0034*/ 	.byte	0x00, 0xf5, 0x21, 0x00


	//----- nvinfo : EIATTR_KPARAM_INFO
	.align		4
.L_19:
        /*0038*/ 	.byte	0x04, 0x17
        /*003a*/ 	.short	(.L_21 - .L_20)
.L_20:
        /*003c*/ 	.word	0x00000000
        /*0040*/ 	.short	0x0007
        /*0042*/ 	.short	0x0038
        /*0044*/ 	.byte	0x00, 0xf5, 0x21, 0x00


	//----- nvinfo : EIATTR_KPARAM_INFO
	.align		4
.L_21:
        /*0048*/ 	.byte	0x04, 0x17
        /*004a*/ 	.short	(.L_23 - .L_22)
.L_22:
        /*004c*/ 	.word	0x00000000
        /*0050*/ 	.short	0x0006
        /*0052*/ 	.short	0x0030
        /*0054*/ 	.byte	0x00, 0xf5, 0x21, 0x00


	//----- nvinfo : EIATTR_KPARAM_INFO
	.align		4
.L_23:
        /*0058*/ 	.byte	0x04, 0x17
        /*005a*/ 	.short	(.L_25 - .L_24)
.L_24:
        /*005c*/ 	.word	0x00000000
        /*0060*/ 	.short	0x0005
        /*0062*/ 	.short	0x0028
        /*0064*/ 	.byte	0x00, 0xf5, 0x21, 0x00


	//----- nvinfo : EIATTR_KPARAM_INFO
	.align		4
.L_25:
        /*0068*/ 	.byte	0x04, 0x17
        /*006a*/ 	.short	(.L_27 - .L_26)
.L_26:
        /*006c*/ 	.word	0x00000000
        /*0070*/ 	.short	0x0004
        /*0072*/ 	.short	0x0020
        /*0074*/ 	.byte	0x00, 0xf5, 0x21, 0x00


	//----- nvinfo : EIATTR_KPARAM_INFO
	.align		4
.L_27:
        /*0078*/ 	.byte	0x04, 0x17
        /*007a*/ 	.short	(.L_29 - .L_28)
.L_28:
        /*007c*/ 	.word	0x00000000
        /*0080*/ 	.short	0x0003
        /*0082*/ 	.short	0x0018
        /*0084*/ 	.byte	0x00, 0xf5, 0x21, 0x00


	//----- nvinfo : EIATTR_KPARAM_INFO
	.align		4
.L_29:
        /*0088*/ 	.byte	0x04, 0x17
        /*008a*/ 	.short	(.L_31 - .L_30)
.L_30:
        /*008c*/ 	.word	0x00000000
        /*0090*/ 	.short	0x0002
        /*0092*/ 	.short	0x0010
        /*0094*/ 	.byte	0x00, 0xf5, 0x21, 0x00


	//----- nvinfo : EIATTR_KPARAM_INFO
	.align		4
.L_31:
        /*0098*/ 	.byte	0x04, 0x17
        /*009a*/ 	.short	(.L_33 - .L_32)
.L_32:
        /*009c*/ 	.word	0x00000000
        /*00a0*/ 	.short	0x0001
        /*00a2*/ 	.short	0x0008
        /*00a4*/ 	.byte	0x00, 0xf5, 0x21, 0x00


	//----- nvinfo : EIATTR_KPARAM_INFO
	.align		4
.L_33:
        /*00a8*/ 	.byte	0x04, 0x17
        /*00aa*/ 	.short	(.L_35 - .L_34)
.L_34:
        /*00ac*/ 	.word	0x00000000
        /*00b0*/ 	.short	0x0000
        /*00b2*/ 	.short	0x0000
        /*00b4*/ 	.byte	0x00, 0xf5, 0x21, 0x00


	//----- nvinfo : EIATTR_SPARSE_MMA_MASK
	.align		4
.L_35:
        /*00b8*/ 	.byte	0x03, 0x50
        /*00ba*/ 	.short	0x0000


	//----- nvinfo : EIATTR_MAXREG_COUNT
	.align		4
        /*00bc*/ 	.byte	0x03, 0x1b
        /*00be*/ 	.short	0x00ff


	//----- nvinfo : EIATTR_NUM_BARRIERS
	.align		4
        /*00c0*/ 	.byte	0x02, 0x4c
        /*00c2*/ 	.byte	0x01
	.zero		1


	//----- nvinfo : EIATTR_MERCURY_ISA_VERSION
	.align		4
        /*00c4*/ 	.byte	0x03, 0x5f
        /*00c6*/ 	.short	0x0101


	//----- nvinfo : EIATTR_INT_WARP_WIDE_INSTR_OFFSETS
	.align		4
        /*00c8*/ 	.byte	0x04, 0x31
        /*00ca*/ 	.short	(.L_37 - .L_36)


	//   ....[0]....
.L_36:
        /*00cc*/ 	.word	0x00007c90


	//   ....[1]....
        /*00d0*/ 	.word	0x00007ca0


	//----- nvinfo : EIATTR_VRC_CTA_INIT_COUNT
	.align		4
.L_37:
        /*00d4*/ 	.byte	0x02, 0x4a
	.zero		1
	.zero		1


	//----- nvinfo : EIATTR_EXIT_INSTR_OFFSETS
	.align		4
        /*00d8*/ 	.byte	0x04, 0x1c
        /*00da*/ 	.short	(.L_39 - .L_38)


	//   ....[0]....
.L_38:
        /*00dc*/ 	.word	0x00000040


	//   ....[1]....
        /*00e0*/ 	.word	0x00007dc0


	//   ....[2]....
        /*00e4*/ 	.word	0x00007e60


	//----- nvinfo : EIATTR_CRS_STACK_SIZE
	.align		4
.L_39:
        /*00e8*/ 	.byte	0x04, 0x1e
        /*00ea*/ 	.short	(.L_41 - .L_40)
.L_40:
        /*00ec*/ 	.word	0x00000000


	//----- nvinfo : EIATTR_CBANK_PARAM_SIZE
	.align		4
.L_41:
        /*00f0*/ 	.byte	0x03, 0x19
        /*00f2*/ 	.short	0x0054


	//----- nvinfo : EIATTR_PARAM_CBANK
	.align		4
        /*00f4*/ 	.byte	0x04, 0x0a
        /*00f6*/ 	.short	(.L_43 - .L_42)
	.align		4
.L_42:
        /*00f8*/ 	.word	index@(.nv.constant0.solve_machines)
        /*00fc*/ 	.short	0x0380
        /*00fe*/ 	.short	0x0054


	//----- nvinfo : EIATTR_SW_WAR
	.align		4
.L_43:
        /*0100*/ 	.byte	0x04, 0x36
        /*0102*/ 	.short	(.L_45 - .L_44)
.L_44:
        /*0104*/ 	.word	0x00000008
.L_45:


//--------------------- .nv.callgraph             --------------------------
	.section	.nv.callgraph,"",@"SHT_CUDA_CALLGRAPH"
	.align	4
	.sectionentsize	8
	.align		4
        /*0000*/ 	.word	0x00000000
	.align		4
        /*0004*/ 	.word	0xffffffff
	.align		4
        /*0008*/ 	.word	0x00000000
	.align		4
        /*000c*/ 	.word	0xfffffffe
	.align		4
        /*0010*/ 	.word	0x00000000
	.align		4
        /*0014*/ 	.word	0xfffffffd
	.align		4
        /*0018*/ 	.word	0x00000000
	.align		4
        /*001c*/ 	.word	0xfffffffc


//--------------------- .text.solve_machines      --------------------------
	.section	.text.solve_machines,"ax",@progbits
	.align	128
        .global         solve_machines
        .type           solve_machines,@function
        .size           solve_machines,(.L_x_136 - solve_machines)
        .other          solve_machines,@"STO_CUDA_ENTRY STV_DEFAULT"
solve_machines:
.text.solve_machines:
[----:B------:R-:W-:Y:S01]  /*0000*/  LDC R1, c[0x0][0x37c] ;  /* 0x0000df00ff017b82 */ /* 0x000fe20000000800 */
[----:B------:R-:W0:Y:S01]  /*0010*/  S2R R0, SR_CTAID.X ;  /* 0x0000000000007919 */ /* 0x000e220000002500 */
[----:B------:R-:W0:Y:S02]  /*0020*/  LDCU UR4, c[0x0][0x3d0] ;  /* 0x00007a00ff0477ac */ /* 0x000e240008000800 */
[----:B0-----:R-:W-:-:S13]  /*0030*/  ISETP.GE.AND P0, PT, R0, UR4, PT ;  /* 0x0000000400007c0c */ /* 0x001fda000bf06270 */
[----:B------:R-:W-:Y:S05]  /*0040*/  @P0 EXIT ;  /* 0x000000000000094d */ /* 0x000fea0003800000 */
[----:B------:R-:W0:Y:S01]  /*0050*/  LDC.64 R10, c[0x0][0x3c0] ;  /* 0x0000f000ff0a7b82 */ /* 0x000e220000000a00 */
[----:B------:R-:W1:Y:S07]  /*0060*/  LDCU.64 UR8, c[0x0][0x358] ;  /* 0x00006b00ff0877ac */ /* 0x000e6e0008000a00 */
[----:B------:R-:W2:Y:S08]  /*0070*/  LDC.64 R6, c[0x0][0x390] ;  /* 0x0000e400ff067b82 */ /* 0x000eb00000000a00 */
[----:B------:R-:W3:Y:S01]  /*0080*/  LDC.64 R8, c[0x0][0x3b0] ;  /* 0x0000ec00ff087b82 */ /* 0x000ee20000000a00 */
[C---:B0-----:R-:W-:Y:S01]  /*0090*/  IMAD.WIDE.U32 R10, R0.reuse, 0x4, R10 ;  /* 0x00000004000a7825 */ /* 0x041fe200078e000a */
[----:B------:R-:W0:Y:S06]  /*00a0*/  S2R R4, SR_TID.X ;  /* 0x0000000000047919 */ /* 0x000e2c0000002100 */
[----:B------:R-:W4:Y:S01]  /*00b0*/  LDC.64 R12, c[0x0][0x3b8] ;  /* 0x0000ee00ff0c7b82 */ /* 0x000f220000000a00 */
[----:B-1----:R1:W5:Y:S01]  /*00c0*/  LDG.E R10, desc[UR8][R10.64] ;  /* 0x000000080a0a7981 */ /* 0x002362000c1e1900 */
[----:B--2---:R-:W-:-:S05]  /*00d0*/  IMAD.WIDE.U32 R6, R0, 0x4, R6 ;  /* 0x0000000400067825 */ /* 0x004fca00078e0006 */
[----:B------:R1:W5:Y:S01]  /*00e0*/  LDG.E R2, desc[UR8][R6.64] ;  /* 0x0000000806027981 */ /* 0x000362000c1e1900 */
[----:B---3--:R-:W-:-:S05]  /*00f0*/  IMAD.WIDE.U32 R8, R0, 0x4, R8 ;  /* 0x0000000400087825 */ /* 0x008fca00078e0008 */
[----:B------:R1:W5:Y:S01]  /*0100*/  LDG.E R3, desc[UR8][R8.64] ;  /* 0x0000000808037981 */ /* 0x000362000c1e1900 */
[----:B0-----:R-:W-:Y:S01]  /*0110*/  ISETP.NE.AND P0, PT, R4, RZ, PT ;  /* 0x000000ff0400720c */ /* 0x001fe20003f05270 */
[----:B------:R-:W-:-:S12]  /*0120*/  BSSY.RECONVERGENT B0, `(.L_x_0) ;  /* 0x000056f000007945 */ /* 0x000fd80003800200 */
[----:B-1----:R-:W-:Y:S05]  /*0130*/  @P0 BRA `(.L_x_1) ;  /* 0x0000005400b40947 */ /* 0x002fea0003800000 */
[----:B------:R-:W0:Y:S01]  /*0140*/  LDC.64 R8, c[0x0][0x388] ;  /* 0x0000e200ff087b82 */ /* 0x000e220000000a00 */
[----:B----4-:R-:W-:-:S06]  /*0150*/  IMAD.WIDE.U32 R6, R0, 0x4, R12 ;  /* 0x0000000400067825 */ /* 0x010fcc00078e000c */
[----:B------:R1:W5:Y:S01]  /*0160*/  LDG.E R6, desc[UR8][R6.64] ;  /* 0x0000000806067981 */ /* 0x000362000c1e1900 */
[----:B0-----:R-:W-:-:S05]  /*0170*/  IMAD.WIDE.U32 R8, R0, 0x4, R8 ;  /* 0x0000000400087825 */ /* 0x001fca00078e0008 */
[----:B------:R1:W5:Y:S01]  /*0180*/  LDG.E R5, desc[UR8][R8.64] ;  /* 0x0000000808057981 */ /* 0x000362000c1e1900 */
[----:B------:R-:W0:Y:S01]  /*0190*/  S2R R14, SR_CgaCtaId ;  /* 0x00000000000e7919 */ /* 0x000e220000008800 */
[----:B------:R-:W-:Y:S01]  /*01a0*/  MOV R11, 0x400 ;  /* 0x00000400000b7802 */ /* 0x000fe20000000f00 */
[----:B------:R-:W-:Y:S02]  /*01b0*/  IMAD.MOV.U32 R17, RZ, RZ, 0x3b9ac9ff ;  /* 0x3b9ac9ffff117424 */ /* 0x000fe400078e00ff */
[----:B------:R-:W-:Y:S01]  /*01c0*/  IMAD.MOV.U32 R16, RZ, RZ, RZ ;  /* 0x000000ffff107224 */ /* 0x000fe200078e00ff */
[----:B-----5:R-:W-:Y:S02]  /*01d0*/  ISETP.GE.AND P0, PT, R2, 0x1, PT ;  /* 0x000000010200780c */ /* 0x020fe40003f06270 */
[----:B0-----:R-:W-:-:S05]  /*01e0*/  LEA R12, R14, R11, 0x18 ;  /* 0x0000000b0e0c7211 */ /* 0x001fca00078ec0ff */
[----:B------:R1:W-:Y:S06]  /*01f0*/  STS.64 [R12+0xa80], R16 ;  /* 0x000a80100c007388 */ /* 0x0003ec0000000a00 */
[----:B------:R-:W-:Y:S05]  /*0200*/  @!P0 BRA `(.L_x_2) ;  /* 0x0000000400088947 */ /* 0x000fea0003800000 */
[----:B-1----:R-:W-:-:S05]  /*0210*/  VIADD R7, R3, 0x1 ;  /* 0x0000000103077836 */ /* 0x002fca0000000000 */
[C---:B------:R-:W-:Y:S02]  /*0220*/  LOP3.LUT R15, R7.reuse, 0xf, RZ, 0xc0, !PT ;  /* 0x0000000f070f7812 */ /* 0x040fe400078ec0ff */
[----:B------:R-:W-:-:S03]  /*0230*/  LOP3.LUT R16, R7, 0x7, RZ, 0xc0, !PT ;  /* 0x0000000707107812 */ /* 0x000fc600078ec0ff */
[----:B------:R-:W-:Y:S02]  /*0240*/  VIADD R8, R15, 0xffffffff ;  /* 0xffffffff0f087836 */ /* 0x000fe40000000000 */
[----:B------:R-:W-:-:S03]  /*0250*/  VIADD R9, R16, 0xffffffff ;  /* 0xffffffff10097836 */ /* 0x000fc60000000000 */
[----:B------:R-:W-:Y:S02]  /*0260*/  ISETP.GE.U32.AND P0, PT, R8, 0x7, PT ;  /* 0x000000070800780c */ /* 0x000fe40003f06070 */
[----:B------:R-:W-:Y:S01]  /*0270*/  ISETP.GE.U32.AND P1, PT, R9, 0x3, PT ;  /* 0x000000030900780c */ /* 0x000fe20003f26070 */
[----:B------:R-:W-:Y:S01]  /*0280*/  IMAD.MOV.U32 R9, RZ, RZ, RZ ;  /* 0x000000ffff097224 */ /* 0x000fe200078e00ff */
[C---:B------:R-:W-:Y:S02]  /*0290*/  LOP3.LUT R8, R7.reuse, 0xfffffff0, RZ, 0xc0, !PT ;  /* 0xfffffff007087812 */ /* 0x040fe400078ec0ff */
[----:B------:R-:W-:-:S09]  /*02a0*/  LOP3.LUT R7, R7, 0x3, RZ, 0xc0, !PT ;  /* 0x0000000307077812 */ /* 0x000fd200078ec0ff */
.L_x_6:
[----:B------:R-:W-:-:S13]  /*02b0*/  ISETP.GE.AND P2, PT, R3, RZ, PT ;  /* 0x000000ff0300720c */ /* 0x000fda0003f46270 */
[----:B------:R-:W-:Y:S05]  /*02c0*/  @!P2 BRA `(.L_x_3) ;  /* 0x0000000000b0a947 */ /* 0x000fea0003800000 */
[----:B------:R-:W0:Y:S01]  /*02d0*/  S2R R12, SR_CgaCtaId ;  /* 0x00000000000c7919 */ /* 0x000e220000008800 */
[----:B------:R-:W-:Y:S02]  /*02e0*/  ISETP.GE.U32.AND P2, PT, R3, 0xf, PT ;  /* 0x0000000f0300780c */ /* 0x000fe40003f46070 */
[----:B------:R-:W-:-:S04]  /*02f0*/  MOV R11, 0x400 ;  /* 0x00000400000b7802 */ /* 0x000fc80000000f00 */
[----:B0-----:R-:W-:Y:S01]  /*0300*/  LEA R12, R12, R11, 0x18 ;  /* 0x0000000b0c0c7211 */ /* 0x001fe200078ec0ff */
[----:B------:R-:W-:-:S04]  /*0310*/  IMAD.MOV.U32 R11, RZ, RZ, RZ ;  /* 0x000000ffff0b7224 */ /* 0x000fc800078e00ff */
[----:B------:R-:W-:Y:S02]  /*0320*/  IMAD R14, R9, 0xa0, R12 ;  /* 0x000000a0090e7824 */ /* 0x000fe400078e020c */
[----:B------:R-:W-:Y:S05]  /*0330*/  @!P2 BRA `(.L_x_4) ;  /* 0x000000000038a947 */ /* 0x000fea0003800000 */
[----:B------:R-:W-:-:S07]  /*0340*/  IMAD.MOV.U32 R11, RZ, RZ, RZ ;  /* 0x000000ffff0b7224 */ /* 0x000fce00078e00ff */
.L_x_5:
[C---:B0-----:R-:W-:Y:S01]  /*0350*/  LEA R12, R11.reuse, R14, 0x3 ;  /* 0x0000000e0b0c7211 */ /* 0x041fe200078e18ff */
[----:B------:R-:W-:-:S04]  /*0360*/  VIADD R11, R11, 0x10 ;  /* 0x000000100b0b7836 */ /* 0x000fc80000000000 */
[----:B------:R0:W-:Y:S01]  /*0370*/  STS.128 [R12], RZ ;  /* 0x000000ff0c007388 */ /* 0x0001e20000000c00 */
[----:B------:R-:W-:-:S03]  /*0380*/  ISETP.NE.AND P2, PT, R11, R8, PT ;  /* 0x000000080b00720c */ /* 0x000fc60003f45270 */
[----:B------:R0:W-:Y:S04]  /*0390*/  STS.128 [R12+0x10], RZ ;  /* 0x000010ff0c007388 */ /* 0x0001e80000000c00 */
[----:B------:R0:W-:Y:S04]  /*03a0*/  STS.128 [R12+0x20], RZ ;  /* 0x000020ff0c007388 */ /* 0x0001e80000000c00 */
[----:B------:R0:W-:Y:S04]  /*03b0*/  STS.128 [R12+0x30], RZ ;  /* 0x000030ff0c007388 */ /* 0x0001e80000000c00 */
[----:B------:R0:W-:Y:S04]  /*03c0*/  STS.128 [R12+0x40], RZ ;  /* 0x000040ff0c007388 */ /* 0x0001e80000000c00 */
[----:B------:R0:W-:Y:S04]  /*03d0*/  STS.128 [R12+0x50], RZ ;  /* 0x000050ff0c007388 */ /* 0x0001e80000000c00 */
[----:B------:R0:W-:Y:S04]  /*03e0*/  STS.128 [R12+0x60], RZ ;  /* 0x000060ff0c007388 */ /* 0x0001e80000000c00 */
[----:B------:R0:W-:Y:S01]  /*03f0*/  STS.128 [R12+0x70], RZ ;  /* 0x000070ff0c007388 */ /* 0x0001e20000000c00 */
[----:B------:R-:W-:Y:S05]  /*0400*/  @P2 BRA `(.L_x_5) ;  /* 0xfffffffc00d02947 */ /* 0x000fea000383ffff */
[----:B------:R-:W-:-:S07]  /*0410*/  IMAD.MOV.U32 R11, RZ, RZ, R8 ;  /* 0x000000ffff0b7224 */ /* 0x000fce00078e0008 */
.L_x_4:
[----:B------:R-:W-:-:S13]  /*0420*/  ISETP.NE.AND P2, PT, R15, RZ, PT ;  /* 0x000000ff0f00720c */ /* 0x000fda0003f45270 */
[----:B------:R-:W-:Y:S05]  /*0430*/  @!P2 BRA `(.L_x_3) ;  /* 0x000000000054a947 */ /* 0x000fea0003800000 */
[C---:B0-----:R-:W-:Y:S01]  /*0440*/  @P0 IMAD R12, R11.reuse, 0x8, R14 ;  /* 0x000000080b0c0824 */ /* 0x041fe200078e020e */
[----:B------:R-:W-:Y:S01]  /*0450*/  ISETP.NE.AND P2, PT, R16, RZ, PT ;  /* 0x000000ff1000720c */ /* 0x000fe20003f45270 */
[----:B------:R-:W-:-:S03]  /*0460*/  @P0 VIADD R11, R11, 0x8 ;  /* 0x000000080b0b0836 */ /* 0x000fc60000000000 */
[----:B------:R1:W-:Y:S04]  /*0470*/  @P0 STS.128 [R12], RZ ;  /* 0x000000ff0c000388 */ /* 0x0003e80000000c00 */
[----:B------:R1:W-:Y:S04]  /*0480*/  @P0 STS.128 [R12+0x10], RZ ;  /* 0x000010ff0c000388 */ /* 0x0003e80000000c00 */
[----:B------:R1:W-:Y:S04]  /*0490*/  @P0 STS.128 [R12+0x20], RZ ;  /* 0x000020ff0c000388 */ /* 0x0003e80000000c00 */
[----:B------:R1:W-:Y:S01]  /*04a0*/  @P0 STS.128 [R12+0x30], RZ ;  /* 0x000030ff0c000388 */ /* 0x0003e20000000c00 */
[----:B------:R-:W-:Y:S05]  /*04b0*/  @!P2 BRA `(.L_x_3) ;  /* 0x000000000034a947 */ /* 0x000fea0003800000 */
[----:B-1----:R-:W-:Y:S01]  /*04c0*/  @P1 IMAD R12, R11, 0x8, R14 ;  /* 0x000000080b0c1824 */ /* 0x002fe200078e020e */
[----:B------:R-:W-:Y:S01]  /*04d0*/  ISETP.NE.AND P2, PT, R7, RZ, PT ;  /* 0x000000ff0700720c */ /* 0x000fe20003f45270 */
[----:B------:R-:W-:-:S03]  /*04e0*/  @P1 VIADD R11, R11, 0x4 ;  /* 0x000000040b0b1836 */ /* 0x000fc60000000000 */
[----:B------:R2:W-:Y:S04]  /*04f0*/  @P1 STS.128 [R12], RZ ;  /* 0x000000ff0c001388 */ /* 0x0005e80000000c00 */
[----:B------:R2:W-:Y:S05]  /*0500*/  @P1 STS.128 [R12+0x10], RZ ;  /* 0x000010ff0c001388 */ /* 0x0005ea0000000c00 */
[----:B------:R-:W-:Y:S05]  /*0510*/  @!P2 BRA `(.L_x_3) ;  /* 0x00000000001ca947 */ /* 0x000fea0003800000 */
[----:B------:R-:W-:Y:S01]  /*0520*/  IMAD R14, R11, 0x8, R14 ;  /* 0x000000080b0e7824 */ /* 0x000fe200078e020e */
[----:B------:R-:W-:-:S04]  /*0530*/  ISETP.NE.AND P2, PT, R7, 0x1, PT ;  /* 0x000000010700780c */ /* 0x000fc80003f45270 */
[----:B------:R3:W-:Y:S09]  /*0540*/  STS.64 [R14], RZ ;  /* 0x000000ff0e007388 */ /* 0x0007f20000000a00 */
[----:B---3--:R-:W-:Y:S05]  /*0550*/  @!P2 BRA `(.L_x_3) ;  /* 0x00000000000ca947 */ /* 0x008fea0003800000 */
[----:B------:R-:W-:Y:S01]  /*0560*/  ISETP.NE.AND P2, PT, R7, 0x2, PT ;  /* 0x000000020700780c */ /* 0x000fe20003f45270 */
[----:B------:R3:W-:-:S12]  /*0570*/  STS.64 [R14+0x8], RZ ;  /* 0x000008ff0e007388 */ /* 0x0007d80000000a00 */
[----:B------:R3:W-:Y:S02]  /*0580*/  @P2 STS.64 [R14+0x10], RZ ;  /* 0x000010ff0e002388 */ /* 0x0007e40000000a00 */
.L_x_3:
[----:B---3--:R-:W3:Y:S01]  /*0590*/  S2R R14, SR_CgaCtaId ;  /* 0x00000000000e7919 */ /* 0x008ee20000008800 */
[----:B------:R-:W-:Y:S02]  /*05a0*/  MOV R11, 0x400 ;  /* 0x00000400000b7802 */ /* 0x000fe40000000f00 */
[----:B------:R-:W-:-:S03]  /*05b0*/  MOV R13, 0xffffffff ;  /* 0xffffffff000d7802 */ /* 0x000fc60000000f00 */
[----:B012---:R-:W-:-:S05]  /*05c0*/  VIADD R12, R11, 0xa00 ;  /* 0x00000a000b0c7836 */ /* 0x007fca0000000000 */
[----:B---3--:R-:W-:-:S05]  /*05d0*/  LEA R12, R14, R12, 0x18 ;  /* 0x0000000c0e0c7211 */ /* 0x008fca00078ec0ff */
[C---:B------:R-:W-:Y:S02]  /*05e0*/  IMAD R12, R9.reuse, 0x4, R12 ;  /* 0x00000004090c7824 */ /* 0x040fe400078e020c */
[----:B------:R-:W-:-:S03]  /*05f0*/  VIADD R9, R9, 0x1 ;  /* 0x0000000109097836 */ /* 0x000fc60000000000 */
[----:B------:R0:W-:Y:S02]  /*0600*/  STS [R12], R13 ;  /* 0x0000000d0c007388 */ /* 0x0001e40000000800 */
[----:B------:R-:W-:-:S13]  /*0610*/  ISETP.NE.AND P2, PT, R9, R2, PT ;  /* 0x000000020900720c */ /* 0x000fda0003f45270 */
[----:B0-----:R-:W-:Y:S05]  /*0620*/  @P2 BRA `(.L_x_6) ;  /* 0xfffffffc00202947 */ /* 0x001fea000383ffff */
.L_x_2:
[----:B------:R-:W-:-:S13]  /*0630*/  ISETP.GE.AND P0, PT, R3, 0x1, PT ;  /* 0x000000010300780c */ /* 0x000fda0003f06270 */
[----:B------:R-:W-:Y:S05]  /*0640*/  @!P0 BRA `(.L_x_7) ;  /* 0x0000000c00fc8947 */ /* 0x000fea0003800000 */
[----:B-1----:R-:W-:Y:S01]  /*0650*/  LEA R7, R14, R11, 0x18 ;  /* 0x0000000b0e077211 */ /* 0x002fe200078ec0ff */
[----:B------:R-:W-:-:S07]  /*0660*/  IMAD.MOV.U32 R8, RZ, RZ, RZ ;  /* 0x000000ffff087224 */ /* 0x000fce00078e00ff */
.L_x_14:
[----:B01-34-:R-:W0:Y:S01]  /*0670*/  LDC.64 R12, c[0x0][0x3a8] ;  /* 0x0000ea00ff0c7b82 */ /* 0x01be220000000a00 */
[----:B-----5:R-:W-:-:S07]  /*0680*/  IMAD.IADD R9, R6, 0x1, R8 ;  /* 0x0000000106097824 */ /* 0x020fce00078e0208 */
[----:B--2---:R-:W1:Y:S01]  /*0690*/  LDC.64 R16, c[0x0][0x3a0] ;  /* 0x0000e800ff107b82 */ /* 0x004e620000000a00 */
[----:B0-----:R-:W-:-:S06]  /*06a0*/  IMAD.WIDE R12, R9, 0x4, R12 ;  /* 0x00000004090c7825 */ /* 0x001fcc00078e020c */
[----:B------:R-:W2:Y:S01]  /*06b0*/  LDG.E R13, desc[UR8][R12.64] ;  /* 0x000000080c0d7981 */ /* 0x000ea2000c1e1900 */
[----:B-1----:R-:W-:Y:S01]  /*06c0*/  IMAD.WIDE R16, R9, 0x4, R16 ;  /* 0x0000000409107825 */ /* 0x002fe200078e0210 */
[----:B--2---:R-:W-:-:S13]  /*06d0*/  ISETP.GE.AND P0, PT, R13, 0x1, PT ;  /* 0x000000010d00780c */ /* 0x004fda0003f06270 */
[----:B------:R-:W-:Y:S05]  /*06e0*/  @!P0 BRA `(.L_x_8) ;  /* 0x0000000c00c88947 */ /* 0x000fea0003800000 */
[----:B------:R0:W5:Y:S01]  /*06f0*/  LDG.E R9, desc[UR8][R16.64] ;  /* 0x0000000810097981 */ /* 0x000162000c1e1900 */
[C---:B------:R-:W-:Y:S01]  /*0700*/  ISETP.GE.U32.AND P0, PT, R13.reuse, 0x4, PT ;  /* 0x000000040d00780c */ /* 0x040fe20003f06070 */
[----:B------:R-:W-:Y:S01]  /*0710*/  IMAD R11, R8, 0x8, R7 ;  /* 0x00000008080b7824 */ /* 0x000fe200078e0207 */
[----:B------:R-:W-:Y:S01]  /*0720*/  LOP3.LUT R12, R13, 0x3, RZ, 0xc0, !PT ;  /* 0x000000030d0c7812 */ /* 0x000fe200078ec0ff */
[----:B------:R-:W-:-:S10]  /*0730*/  IMAD.MOV.U32 R14, RZ, RZ, RZ ;  /* 0x000000ffff0e7224 */ /* 0x000fd400078e00ff */
[----:B0-----:R-:W-:Y:S05]  /*0740*/  @!P0 BRA `(.L_x_9) ;  /* 0x0000000c00448947 */ /* 0x001fea0003800000 */
[----:B------:R-:W0:Y:S01]  /*0750*/  LDC.64 R18, c[0x0][0x398] ;  /* 0x0000e600ff127b82 */ /* 0x000e220000000a00 */
[----:B------:R-:W-:Y:S01]  /*0760*/  LOP3.LUT R14, R13, 0x7ffffffc, RZ, 0xc0, !PT ;  /* 0x7ffffffc0d0e7812 */ /* 0x000fe200078ec0ff */
[----:B------:R-:W-:-:S03]  /*0770*/  IMAD.MOV.U32 R16, RZ, RZ, RZ ;  /* 0x000000ffff107224 */ /* 0x000fc600078e00ff */
[----:B------:R-:W-:-:S13]  /*0780*/  ISETP.GT.AND P0, PT, R14, RZ, PT ;  /* 0x000000ff0e00720c */ /* 0x000fda0003f04270 */
[----:B------:R-:W-:Y:S05]  /*0790*/  @!P0 BRA `(.L_x_10) ;  /* 0x0000000800bc8947 */ /* 0x000fea0003800000 */
[----:B------:R-:W-:Y:S01]  /*07a0*/  IMAD.IADD R13, R14, 0x1, -R16 ;  /* 0x000000010e0d7824 */ /* 0x000fe200078e0a10 */
[----:B------:R-:W-:-:S04]  /*07b0*/  PLOP3.LUT P0, PT, PT, PT, PT, 0x80, 0x8 ;  /* 0x000000000008781c */ /* 0x000fc80003f0f070 */
[----:B------:R-:W-:-:S13]  /*07c0*/  ISETP.GT.AND P1, PT, R13, 0xc, PT ;  /* 0x0000000c0d00780c */ /* 0x000fda0003f24270 */
[----:B------:R-:W-:Y:S05]  /*07d0*/  @!P1 BRA `(.L_x_11) ;  /* 0x0000000400b89947 */ /* 0x000fea0003800000 */
[----:B------:R-:W1:Y:S01]  /*07e0*/  LDC.64 R20, c[0x0][0x398] ;  /* 0x0000e600ff147b82 */ /* 0x000e620000000a00 */
[----:B------:R-:W-:Y:S02]  /*07f0*/  PLOP3.LUT P0, PT, PT, PT, PT, 0x8, 0x80 ;  /* 0x000000000080781c */ /* 0x000fe40003f0e170 */
[----:B------:R-:W-:-:S11]  /*0800*/  IADD3 R13, PT, PT, R14, -0xc, RZ ;  /* 0xfffffff40e0d7810 */ /* 0x000fd60007ffe0ff */
.L_x_12:
[----:B--2--5:R-:W-:-:S04]  /*0810*/  IMAD.IADD R23, R9, 0x1, R16 ;  /* 0x0000000109177824 */ /* 0x024fc800078e0210 */
[----:B-1----:R-:W-:-:S05]  /*0820*/  IMAD.WIDE R22, R23, 0x4, R20 ;  /* 0x0000000417167825 */ /* 0x002fca00078e0214 */
[----:B------:R-:W2:Y:S01]  /*0830*/  LDG.E R28, desc[UR8][R22.64] ;  /* 0x00000008161c7981 */ /* 0x000ea2000c1e1900 */
[----:B------:R-:W-:-:S03]  /*0840*/  IADD3 R27, PT, PT, R9, 0x4, R16 ;  /* 0x00000004091b7810 */ /* 0x000fc60007ffe010 */
[----:B------:R-:W3:Y:S04]  /*0850*/  LDG.E R42, desc[UR8][R22.64+0x4] ;  /* 0x00000408162a7981 */ /* 0x000ee8000c1e1900 */
[----:B------:R-:W4:Y:S04]  /*0860*/  LDG.E R41, desc[UR8][R22.64+0x8] ;  /* 0x0000080816297981 */ /* 0x000f28000c1e1900 */
[----:B------:R1:W4:Y:S01]  /*0870*/  LDG.E R40, desc[UR8][R22.64+0xc] ;  /* 0x00000c0816287981 */ /* 0x000322000c1e1900 */
[----:B------:R-:W-:Y:S01]  /*0880*/  IADD3 R25, PT, PT, R9, 0x8, R16 ;  /* 0x0000000809197810 */ /* 0x000fe20007ffe010 */
[----:B------:R-:W-:-:S04]  /*0890*/  IMAD.WIDE R26, R27, 0x4, R20 ;  /* 0x000000041b1a7825 */ /* 0x000fc800078e0214 */
[----:B------:R-:W-:Y:S01]  /*08a0*/  IMAD.WIDE R24, R25, 0x4, R20 ;  /* 0x0000000419187825 */ /* 0x000fe200078e0214 */
[----:B------:R-:W4:Y:S04]  /*08b0*/  LDG.E R31, desc[UR8][R26.64] ;  /* 0x000000081a1f7981 */ /* 0x000f28000c1e1900 */
[----:B------:R-:W4:Y:S04]  /*08c0*/  LDG.E R30, desc[UR8][R26.64+0x4] ;  /* 0x000004081a1e7981 */ /* 0x000f28000c1e1900 */
[----:B------:R-:W4:Y:S04]  /*08d0*/  LDG.E R39, desc[UR8][R26.64+0x8] ;  /* 0x000008081a277981 */ /* 0x000f28000c1e1900 */
[----:B------:R-:W4:Y:S04]  /*08e0*/  LDG.E R38, desc[UR8][R26.64+0xc] ;  /* 0x00000c081a267981 */ /* 0x000f28000c1e1900 */
[----:B------:R-:W4:Y:S04]  /*08f0*/  LDG.E R33, desc[UR8][R24.64] ;  /* 0x0000000818217981 */ /* 0x000f28000c1e1900 */
[----:B------:R-:W4:Y:S01]  /*0900*/  LDG.E R32, desc[UR8][R24.64+0x4] ;  /* 0x0000040818207981 */ /* 0x000f22000c1e1900 */
[----:B------:R-:W-:-:S03]  /*0910*/  IADD3 R17, PT, PT, R9, 0xc, R16 ;  /* 0x0000000c09117810 */ /* 0x000fc60007ffe010 */
[----:B------:R-:W4:Y:S02]  /*0920*/  LDG.E R15, desc[UR8][R24.64+0x8] ;  /* 0x00000808180f7981 */ /* 0x000f24000c1e1900 */
[----:B-1----:R-:W-:Y:S02]  /*0930*/  IMAD.WIDE R22, R17, 0x4, R20 ;  /* 0x0000000411167825 */ /* 0x002fe400078e0214 */
[----:B------:R-:W4:Y:S04]  /*0940*/  LDG.E R17, desc[UR8][R24.64+0xc] ;  /* 0x00000c0818117981 */ /* 0x000f28000c1e1900 */
[----:B------:R-:W4:Y:S04]  /*0950*/  LDG.E R34, desc[UR8][R22.64] ;  /* 0x0000000816227981 */ /* 0x000f28000c1e1900 */
[----:B------:R-:W4:Y:S04]  /*0960*/  LDG.E R35, desc[UR8][R22.64+0x4] ;  /* 0x0000040816237981 */ /* 0x000f28000c1e1900 */
[----:B------:R-:W4:Y:S04]  /*0970*/  LDG.E R36, desc[UR8][R22.64+0x8] ;  /* 0x0000080816247981 */ /* 0x000f28000c1e1900 */
[----:B------:R1:W4:Y:S01]  /*0980*/  LDG.E R37, desc[UR8][R22.64+0xc] ;  /* 0x00000c0816257981 */ /* 0x000322000c1e1900 */
[----:B------:R-:W-:Y:S01]  /*0990*/  VIADD R16, R16, 0x10 ;  /* 0x0000001010107836 */ /* 0x000fe20000000000 */
[----:B--2---:R-:W-:-:S02]  /*09a0*/  ISETP.GE.AND P1, PT, R28, R2, PT ;  /* 0x000000021c00720c */ /* 0x004fc40003f26270 */
[-C--:B---3--:R-:W-:Y:S02]  /*09b0*/  ISETP.GE.AND P4, PT, R42, R2.reuse, PT ;  /* 0x000000022a00720c */ /* 0x088fe40003f86270 */
[-C--:B----4-:R-:W-:Y:S02]  /*09c0*/  ISETP.GE.AND P5, PT, R41, R2.reuse, PT ;  /* 0x000000022900720c */ /* 0x090fe40003fa6270 */
[----:B------:R-:W-:-:S07]  /*09d0*/  ISETP.GE.AND P6, PT, R40, R2, PT ;  /* 0x000000022800720c */ /* 0x000fce0003fc6270 */
[--C-:B------:R-:W-:Y:S02]  /*09e0*/  @!P1 IMAD R43, R28, 0xa0, R11.reuse ;  /* 0x000000a01c2b9824 */ /* 0x100fe400078e020b */
[----:B------:R-:W-:Y:S02]  /*09f0*/  @!P1 IMAD.MOV.U32 R28, RZ, RZ, 0x1 ;  /* 0x00000001ff1c9424 */ /* 0x000fe400078e00ff */
[----:B------:R-:W-:Y:S02]  /*0a00*/  @!P1 IMAD.MOV.U32 R29, RZ, RZ, 0x0 ;  /* 0x00000000ff1d9424 */ /* 0x000fe400078e00ff */
[--C-:B------:R-:W-:Y:S02]  /*0a10*/  @!P4 IMAD R45, R42, 0xa0, R11.reuse ;  /* 0x000000a02a2dc824 */ /* 0x100fe400078e020b */
[----:B-1----:R-:W-:Y:S01]  /*0a20*/  @!P4 IMAD.MOV.U32 R22, RZ, RZ, 0x1 ;  /* 0x00000001ff16c424 */ /* 0x002fe200078e00ff */
[----:B------:R1:W-:Y:S01]  /*0a30*/  @!P1 STS.64 [R43], R28 ;  /* 0x0000001c2b009388 */ /* 0x0003e20000000a00 */
[----:B------:R-:W-:Y:S01]  /*0a40*/  @!P4 IMAD.MOV.U32 R23, RZ, RZ, 0x0 ;  /* 0x00000000ff17c424 */ /* 0x000fe200078e00ff */
[-C--:B------:R-:W-:Y:S01]  /*0a50*/  ISETP.GE.AND P1, PT, R31, R2.reuse, PT ;  /* 0x000000021f00720c */ /* 0x080fe20003f26270 */
[--C-:B------:R-:W-:Y:S01]  /*0a60*/  @!P5 IMAD R41, R41, 0xa0, R11.reuse ;  /* 0x000000a02929d824 */ /* 0x100fe200078e020b */
[----:B------:R-:W-:Y:S01]  /*0a70*/  @!P6 MOV R27, 0x0 ;  /* 0x00000000001be802 */ /* 0x000fe20000000f00 */
[----:B------:R-:W-:Y:S01]  /*0a80*/  @!P5 IMAD.MOV.U32 R24, RZ, RZ, 0x1 ;  /* 0x00000001ff18d424 */ /* 0x000fe200078e00ff */
[-C--:B------:R-:W-:Y:S01]  /*0a90*/  ISETP.GE.AND P2, PT, R30, R2.reuse, PT ;  /* 0x000000021e00720c */ /* 0x080fe20003f46270 */
[----:B------:R-:W-:Y:S01]  /*0aa0*/  @!P5 IMAD.MOV.U32 R25, RZ, RZ, 0x0 ;  /* 0x00000000ff19d424 */ /* 0x000fe200078e00ff */
[----:B------:R-:W-:Y:S01]  /*0ab0*/  @!P4 STS.64 [R45], R22 ;  /* 0x000000162d00c388 */ /* 0x000fe20000000a00 */
[----:B------:R-:W-:Y:S01]  /*0ac0*/  @!P6 IMAD R47, R40, 0xa0, R11 ;  /* 0x000000a0282fe824 */ /* 0x000fe200078e020b */
[-C--:B------:R-:W-:Y:S01]  /*0ad0*/  ISETP.GE.AND P3, PT, R39, R2.reuse, PT ;  /* 0x000000022700720c */ /* 0x080fe20003f66270 */
[----:B------:R-:W-:Y:S01]  /*0ae0*/  @!P6 IMAD.MOV.U32 R26, RZ, RZ, 0x1 ;  /* 0x00000001ff1ae424 */ /* 0x000fe200078e00ff */
[----:B------:R-:W-:Y:S01]  /*0af0*/  @!P5 STS.64 [R41], R24 ;  /* 0x000000182900d388 */ /* 0x000fe20000000a00 */
[----:B------:R-:W-:-:S02]  /*0b00*/  ISETP.GE.AND P4, PT, R33, R2, PT ;  /* 0x000000022100720c */ /* 0x000fc40003f86270 */
[--C-:B-1----:R-:W-:Y:S01]  /*0b10*/  @!P1 IMAD R43, R31, 0xa0, R11.reuse ;  /* 0x000000a01f2b9824 */ /* 0x102fe200078e020b */
[----:B------:R1:W-:Y:S01]  /*0b20*/  @!P6 STS.64 [R47], R26 ;  /* 0x0000001a2f00e388 */ /* 0x0003e20000000a00 */
[-C--:B------:R-:W-:Y:S01]  /*0b30*/  ISETP.GE.AND P6, PT, R38, R2.reuse, PT ;  /* 0x000000022600720c */ /* 0x080fe20003fc6270 */
[----:B------:R-:W-:Y:S01]  /*0b40*/  @!P1 IMAD.MOV.U32 R28, RZ, RZ, 0x1 ;  /* 0x00000001ff1c9424 */ /* 0x000fe200078e00ff */
[-C--:B------:R-:W-:Y:S01]  /*0b50*/  ISETP.GE.AND P5, PT, R32, R2.reuse, PT ;  /* 0x000000022000720c */ /* 0x080fe20003fa6270 */
[----:B------:R-:W-:Y:S02]  /*0b60*/  @!P1 IMAD.MOV.U32 R29, RZ, RZ, 0x0 ;  /* 0x00000000ff1d9424 */ /* 0x000fe400078e00ff */
[--C-:B------:R-:W-:Y:S02]  /*0b70*/  @!P2 IMAD R49, R30, 0xa0, R11.reuse ;  /* 0x000000a01e31a824 */ /* 0x100fe400078e020b */
[----:B------:R-:W-:Y:S01]  /*0b80*/  @!P2 IMAD.MOV.U32 R30, RZ, RZ, 0x1 ;  /* 0x00000001ff1ea424 */ /* 0x000fe200078e00ff */
[----:B------:R-:W-:Y:S01]  /*0b90*/  @!P1 STS.64 [R43], R28 ;  /* 0x0000001c2b009388 */ /* 0x000fe20000000a00 */
[----:B------:R-:W-:Y:S01]  /*0ba0*/  @!P2 IMAD.MOV.U32 R31, RZ, RZ, 0x0 ;  /* 0x00000000ff1fa424 */ /* 0x000fe200078e00ff */
[-C--:B------:R-:W-:Y:S01]  /*0bb0*/  ISETP.GE.AND P1, PT, R15, R2.reuse, PT ;  /* 0x000000020f00720c */ /* 0x080fe20003f26270 */
[--C-:B------:R-:W-:Y:S01]  /*0bc0*/  @!P3 IMAD R39, R39, 0xa0, R11.reuse ;  /* 0x000000a02727b824 */ /* 0x100fe200078e020b */
[----:B-1----:R-:W-:Y:S01]  /*0bd0*/  @!P4 MOV R26, 0x1 ;  /* 0x00000001001ac802 */ /* 0x002fe20000000f00 */
[----:B------:R-:W-:Y:S01]  /*0be0*/  @!P3 IMAD.MOV.U32 R22, RZ, RZ, 0x1 ;  /* 0x00000001ff16b424 */ /* 0x000fe200078e00ff */
[----:B------:R-:W-:Y:S01]  /*0bf0*/  @!P2 STS.64 [R49], R30 ;  /* 0x0000001e3100a388 */ /* 0x000fe20000000a00 */
[----:B------:R-:W-:Y:S01]  /*0c00*/  @!P3 IMAD.MOV.U32 R23, RZ, RZ, 0x0 ;  /* 0x00000000ff17b424 */ /* 0x000fe200078e00ff */
[----:B------:R-:W-:Y:S01]  /*0c10*/  ISETP.GE.AND P2, PT, R17, R2, PT ;  /* 0x000000021100720c */ /* 0x000fe20003f46270 */
[----:B------:R-:W-:-:S02]  /*0c20*/  @!P6 IMAD R41, R38, 0xa0, R11 ;  /* 0x000000a02629e824 */ /* 0x000fc400078e020b */
[----:B------:R-:W-:Y:S01]  /*0c30*/  @!P6 IMAD.MOV.U32 R24, RZ, RZ, 0x1 ;  /* 0x00000001ff18e424 */ /* 0x000fe200078e00ff */
[----:B------:R1:W-:Y:S01]  /*0c40*/  @!P3 STS.64 [R39], R22 ;  /* 0x000000162700b388 */ /* 0x0003e20000000a00 */
[----:B------:R-:W-:Y:S01]  /*0c50*/  @!P6 IMAD.MOV.U32 R25, RZ, RZ, 0x0 ;  /* 0x00000000ff19e424 */ /* 0x000fe200078e00ff */
[-C--:B------:R-:W-:Y:S01]  /*0c60*/  ISETP.GE.AND P3, PT, R34, R2.reuse, PT ;  /* 0x000000022200720c */ /* 0x080fe20003f66270 */
[--C-:B------:R-:W-:Y:S02]  /*0c70*/  @!P4 IMAD R45, R33, 0xa0, R11.reuse ;  /* 0x000000a0212dc824 */ /* 0x100fe400078e020b */
[----:B------:R-:W-:Y:S01]  /*0c80*/  @!P4 IMAD.MOV.U32 R27, RZ, RZ, 0x0 ;  /* 0x00000000ff1bc424 */ /* 0x000fe200078e00ff */
[----:B------:R2:W-:Y:S01]  /*0c90*/  @!P6 STS.64 [R41], R24 ;  /* 0x000000182900e388 */ /* 0x0005e20000000a00 */
[--C-:B------:R-:W-:Y:S01]  /*0ca0*/  @!P5 IMAD R47, R32, 0xa0, R11.reuse ;  /* 0x000000a0202fd824 */ /* 0x100fe200078e020b */
[-C--:B------:R-:W-:Y:S01]  /*0cb0*/  ISETP.GE.AND P6, PT, R37, R2.reuse, PT ;  /* 0x000000022500720c */ /* 0x080fe20003fc6270 */
[----:B------:R-:W-:Y:S01]  /*0cc0*/  @!P5 IMAD.MOV.U32 R32, RZ, RZ, 0x1 ;  /* 0x00000001ff20d424 */ /* 0x000fe200078e00ff */
[----:B------:R3:W-:Y:S01]  /*0cd0*/  @!P4 STS.64 [R45], R26 ;  /* 0x0000001a2d00c388 */ /* 0x0007e20000000a00 */
[----:B------:R-:W-:Y:S01]  /*0ce0*/  @!P5 IMAD.MOV.U32 R33, RZ, RZ, 0x0 ;  /* 0x00000000ff21d424 */ /* 0x000fe200078e00ff */
[----:B------:R-:W-:Y:S01]  /*0cf0*/  ISETP.GE.AND P4, PT, R35, R2, PT ;  /* 0x000000022300720c */ /* 0x000fe20003f86270 */
[----:B------:R-:W-:-:S02]  /*0d00*/  @!P1 IMAD R15, R15, 0xa0, R11 ;  /* 0x000000a00f0f9824 */ /* 0x000fc400078e020b */
[----:B-1----:R-:W-:Y:S01]  /*0d10*/  @!P1 IMAD.MOV.U32 R22, RZ, RZ, 0x1 ;  /* 0x00000001ff169424 */ /* 0x002fe200078e00ff */
[----:B------:R1:W-:Y:S01]  /*0d20*/  @!P5 STS.64 [R47], R32 ;  /* 0x000000202f00d388 */ /* 0x0003e20000000a00 */
[----:B------:R-:W-:Y:S01]  /*0d30*/  ISETP.GE.AND P5, PT, R36, R2, PT ;  /* 0x000000022400720c */ /* 0x000fe20003fa6270 */
[----:B------:R-:W-:Y:S02]  /*0d40*/  @!P1 IMAD.MOV.U32 R23, RZ, RZ, 0x0 ;  /* 0x00000000ff179424 */ /* 0x000fe400078e00ff */
[--C-:B------:R-:W-:Y:S02]  /*0d50*/  @!P2 IMAD R17, R17, 0xa0, R11.reuse ;  /* 0x000000a01111a824 */ /* 0x100fe400078e020b */
[----:B--2---:R-:W-:Y:S01]  /*0d60*/  @!P2 IMAD.MOV.U32 R24, RZ, RZ, 0x1 ;  /* 0x00000001ff18a424 */ /* 0x004fe200078e00ff */
[----:B---3--:R-:W-:Y:S01]  /*0d70*/  @!P3 MOV R27, 0x0 ;  /* 0x00000000001bb802 */ /* 0x008fe20000000f00 */
[----:B------:R-:W-:Y:S01]  /*0d80*/  @!P2 IMAD.MOV.U32 R25, RZ, RZ, 0x0 ;  /* 0x00000000ff19a424 */ /* 0x000fe200078e00ff */
[----:B------:R2:W-:Y:S01]  /*0d90*/  @!P1 STS.64 [R15], R22 ;  /* 0x000000160f009388 */ /* 0x0005e20000000a00 */
[--C-:B------:R-:W-:Y:S01]  /*0da0*/  @!P3 IMAD R39, R34, 0xa0, R11.reuse ;  /* 0x000000a02227b824 */ /* 0x100fe200078e020b */
[----:B------:R-:W-:Y:S01]  /*0db0*/  ISETP.GE.AND P1, PT, R16, R13, PT ;  /* 0x0000000d1000720c */ /* 0x000fe20003f26270 */
[----:B------:R-:W-:Y:S01]  /*0dc0*/  @!P3 IMAD.MOV.U32 R26, RZ, RZ, 0x1 ;  /* 0x00000001ff1ab424 */ /* 0x000fe200078e00ff */
[----:B------:R2:W-:Y:S01]  /*0dd0*/  @!P2 STS.64 [R17], R24 ;  /* 0x000000181100a388 */ /* 0x0005e20000000a00 */
[----:B------:R-:W-:-:S02]  /*0de0*/  @!P4 IMAD R35, R35, 0xa0, R11 ;  /* 0x000000a02323c824 */ /* 0x000fc400078e020b */
[----:B------:R-:W-:Y:S01]  /*0df0*/  @!P4 IMAD.MOV.U32 R28, RZ, RZ, 0x1 ;  /* 0x00000001ff1cc424 */ /* 0x000fe200078e00ff */
[----:B------:R2:W-:Y:S01]  /*0e00*/  @!P3 STS.64 [R39], R26 ;  /* 0x0000001a2700b388 */ /* 0x0005e20000000a00 */
[----:B------:R-:W-:Y:S02]  /*0e10*/  @!P4 IMAD.MOV.U32 R29, RZ, RZ, 0x0 ;  /* 0x00000000ff1dc424 */ /* 0x000fe400078e00ff */
[--C-:B------:R-:W-:Y:S02]  /*0e20*/  @!P5 IMAD R41, R36, 0xa0, R11.reuse ;  /* 0x000000a02429d824 */ /* 0x100fe400078e020b */
[----:B------:R-:W-:Y:S01]  /*0e30*/  @!P5 IMAD.MOV.U32 R30, RZ, RZ, 0x1 ;  /* 0x00000001ff1ed424 */ /* 0x000fe200078e00ff */
[----:B------:R2:W-:Y:S01]  /*0e40*/  @!P4 STS.64 [R35], R28 ;  /* 0x0000001c2300c388 */ /* 0x0005e20000000a00 */
[----:B------:R-:W-:Y:S02]  /*0e50*/  @!P5 IMAD.MOV.U32 R31, RZ, RZ, 0x0 ;  /* 0x00000000ff1fd424 */ /* 0x000fe400078e00ff */
[----:B------:R-:W-:-:S02]  /*0e60*/  @!P6 IMAD R37, R37, 0xa0, R11 ;  /* 0x000000a02525e824 */ /* 0x000fc400078e020b */
[----:B-1----:R-:W-:Y:S01]  /*0e70*/  @!P6 IMAD.MOV.U32 R32, RZ, RZ, 0x1 ;  /* 0x00000001ff20e424 */ /* 0x002fe200078e00ff */
[----:B------:R2:W-:Y:S01]  /*0e80*/  @!P5 STS.64 [R41], R30 ;  /* 0x0000001e2900d388 */ /* 0x0005e20000000a00 */
[----:B------:R-:W-:-:S05]  /*0e90*/  @!P6 IMAD.MOV.U32 R33, RZ, RZ, 0x0 ;  /* 0x00000000ff21e424 */ /* 0x000fca00078e00ff */
[----:B------:R2:W-:Y:S01]  /*0ea0*/  @!P6 STS.64 [R37], R32 ;  /* 0x000000202500e388 */ /* 0x0005e20000000a00 */
[----:B------:R-:W-:Y:S05]  /*0eb0*/  @!P1 BRA `(.L_x_12) ;  /* 0xfffffff800549947 */ /* 0x000fea000383ffff */
.L_x_11:
[----:B------:R-:W-:-:S05]  /*0ec0*/  IMAD.IADD R13, R14, 0x1, -R16 ;  /* 0x000000010e0d7824 */ /* 0x000fca00078e0a10 */
[----:B------:R-:W-:-:S13]  /*0ed0*/  ISETP.GT.AND P1, PT, R13, 0x4, PT ;  /* 0x000000040d00780c */ /* 0x000fda0003f24270 */
[----:B------:R-:W-:Y:S05]  /*0ee0*/  @!P1 BRA `(.L_x_13) ;  /* 0x0000000000e09947 */ /* 0x000fea0003800000 */
[----:B--2---:R-:W1:Y:S01]  /*0ef0*/  LDC.64 R22, c[0x0][0x398] ;  /* 0x0000e600ff167b82 */ /* 0x004e620000000a00 */
[----:B-----5:R-:W-:Y:S01]  /*0f00*/  IADD3 R21, PT, PT, R9, R16, RZ ;  /* 0x0000001009157210 */ /* 0x020fe20007ffe0ff */
[----:B------:R-:W-:-:S04]  /*0f10*/  VIADD R16, R16, 0x4 ;  /* 0x0000000410107836 */ /* 0x000fc80000000000 */
[----:B------:R-:W-:Y:S02]  /*0f20*/  IMAD.IADD R13, R9, 0x1, R16 ;  /* 0x00000001090d7824 */ /* 0x000fe400078e0210 */
[----:B-1----:R-:W-:-:S05]  /*0f30*/  IMAD.WIDE R20, R21, 0x4, R22 ;  /* 0x0000000415147825 */ /* 0x002fca00078e0216 */
[----:B------:R-:W2:Y:S01]  /*0f40*/  LDG.E R15, desc[UR8][R20.64] ;  /* 0x00000008140f7981 */ /* 0x000ea2000c1e1900 */
[----:B------:R-:W-:-:S03]  /*0f50*/  IMAD.WIDE R22, R13, 0x4, R22 ;  /* 0x000000040d167825 */ /* 0x000fc600078e0216 */
[----:B------:R-:W3:Y:S04]  /*0f60*/  LDG.E R17, desc[UR8][R20.64+0x4] ;  /* 0x0000040814117981 */ /* 0x000ee8000c1e1900 */
[----:B------:R-:W4:Y:S04]  /*0f70*/  LDG.E R26, desc[UR8][R20.64+0x8] ;  /* 0x00000808141a7981 */ /* 0x000f28000c1e1900 */
[----:B------:R-:W4:Y:S04]  /*0f80*/  LDG.E R27, desc[UR8][R20.64+0xc] ;  /* 0x00000c08141b7981 */ /* 0x000f28000c1e1900 */
[----:B------:R-:W4:Y:S04]  /*0f90*/  LDG.E R33, desc[UR8][R22.64] ;  /* 0x0000000816217981 */ /* 0x000f28000c1e1900 */
[----:B------:R-:W4:Y:S04]  /*0fa0*/  LDG.E R35, desc[UR8][R22.64+0x4] ;  /* 0x0000040816237981 */ /* 0x000f28000c1e1900 */
[----:B------:R-:W4:Y:S04]  /*0fb0*/  LDG.E R37, desc[UR8][R22.64+0x8] ;  /* 0x0000080816257981 */ /* 0x000f28000c1e1900 */
[----:B------:R-:W4:Y:S01]  /*0fc0*/  LDG.E R39, desc[UR8][R22.64+0xc] ;  /* 0x00000c0816277981 */ /* 0x000f22000c1e1900 */
[----:B------:R-:W-:Y:S01]  /*0fd0*/  VIADD R16, R16, 0x4 ;  /* 0x0000000410107836 */ /* 0x000fe20000000000 */
[----:B--2---:R-:W-:-:S02]  /*0fe0*/  ISETP.GE.AND P2, PT, R15, R2, PT ;  /* 0x000000020f00720c */ /* 0x004fc40003f46270 */
[-C--:B---3--:R-:W-:Y:S02]  /*0ff0*/  ISETP.GE.AND P1, PT, R17, R2.reuse, PT ;  /* 0x000000021100720c */ /* 0x088fe40003f26270 */
[----:B----4-:R-:W-:-:S09]  /*1000*/  ISETP.GE.AND P0, PT, R26, R2, PT ;  /* 0x000000021a00720c */ /* 0x010fd20003f06270 */
[--C-:B------:R-:W-:Y:S02]  /*1010*/  @!P2 IMAD R13, R15, 0xa0, R11.reuse ;  /* 0x000000a00f0da824 */ /* 0x100fe400078e020b */
[----:B------:R-:W-:Y:S01]  /*1020*/  @!P2 IMAD.MOV.U32 R24, RZ, RZ, 0x1 ;  /* 0x00000001ff18a424 */ /* 0x000fe200078e00ff */
[-C--:B------:R-:W-:Y:S01]  /*1030*/  ISETP.GE.AND P3, PT, R33, R2.reuse, PT ;  /* 0x000000022100720c */ /* 0x080fe20003f66270 */
[----:B------:R-:W-:Y:S02]  /*1040*/  @!P2 IMAD.MOV.U32 R25, RZ, RZ, 0x0 ;  /* 0x00000000ff19a424 */ /* 0x000fe400078e00ff */
[--C-:B------:R-:W-:Y:S01]  /*1050*/  @!P1 IMAD R15, R17, 0xa0, R11.reuse ;  /* 0x000000a0110f9824 */ /* 0x100fe200078e020b */
[-C--:B------:R-:W-:Y:S01]  /*1060*/  ISETP.GE.AND P4, PT, R35, R2.reuse, PT ;  /* 0x000000022300720c */ /* 0x080fe20003f86270 */
[----:B------:R-:W-:Y:S01]  /*1070*/  @!P1 IMAD.MOV.U32 R28, RZ, RZ, 0x1 ;  /* 0x00000001ff1c9424 */ /* 0x000fe200078e00ff */
[----:B------:R1:W-:Y:S01]  /*1080*/  @!P2 STS.64 [R13], R24 ;  /* 0x000000180d00a388 */ /* 0x0003e20000000a00 */
[-C--:B------:R-:W-:Y:S01]  /*1090*/  ISETP.GE.AND P2, PT, R27, R2.reuse, PT ;  /* 0x000000021b00720c */ /* 0x080fe20003f46270 */
[----:B------:R-:W-:Y:S01]  /*10a0*/  @!P1 IMAD.MOV.U32 R29, RZ, RZ, 0x0 ;  /* 0x00000000ff1d9424 */ /* 0x000fe200078e00ff */
[-C--:B------:R-:W-:Y:S01]  /*10b0*/  ISETP.GE.AND P5, PT, R37, R2.reuse, PT ;  /* 0x000000022500720c */ /* 0x080fe20003fa6270 */
[----:B------:R-:W-:Y:S01]  /*10c0*/  @!P0 IMAD R17, R26, 0xa0, R11 ;  /* 0x000000a01a118824 */ /* 0x000fe200078e020b */
[----:B------:R-:W-:Y:S01]  /*10d0*/  ISETP.GE.AND P6, PT, R39, R2, PT ;  /* 0x000000022700720c */ /* 0x000fe20003fc6270 */
[----:B------:R-:W-:Y:S01]  /*10e0*/  @!P0 IMAD.MOV.U32 R30, RZ, RZ, 0x1 ;  /* 0x00000001ff1e8424 */ /* 0x000fe200078e00ff */
[----:B------:R2:W-:Y:S01]  /*10f0*/  @!P1 STS.64 [R15], R28 ;  /* 0x0000001c0f009388 */ /* 0x0005e20000000a00 */
[----:B------:R-:W-:-:S02]  /*1100*/  @!P0 IMAD.MOV.U32 R31, RZ, RZ, 0x0 ;  /* 0x00000000ff1f8424 */ /* 0x000fc400078e00ff */
[--C-:B------:R-:W-:Y:S02]  /*1110*/  @!P3 IMAD R33, R33, 0xa0, R11.reuse ;  /* 0x000000a02121b824 */ /* 0x100fe400078e020b */
[----:B------:R-:W-:Y:S02]  /*1120*/  @!P3 IMAD.MOV.U32 R22, RZ, RZ, 0x1 ;  /* 0x00000001ff16b424 */ /* 0x000fe400078e00ff */
[----:B------:R-:W-:Y:S01]  /*1130*/  @!P2 MOV R20, 0x1 ;  /* 0x000000010014a802 */ /* 0x000fe20000000f00 */
[--C-:B-1----:R-:W-:Y:S01]  /*1140*/  @!P2 IMAD R13, R27, 0xa0, R11.reuse ;  /* 0x000000a01b0da824 */ /* 0x102fe200078e020b */
[----:B------:R1:W-:Y:S01]  /*1150*/  @!P0 STS.64 [R17], R30 ;  /* 0x0000001e11008388 */ /* 0x0003e20000000a00 */
[----:B------:R-:W-:Y:S01]  /*1160*/  @!P2 IMAD.MOV.U32 R21, RZ, RZ, 0x0 ;  /* 0x00000000ff15a424 */ /* 0x000fe200078e00ff */
[----:B------:R-:W-:Y:S01]  /*1170*/  PLOP3.LUT P0, PT, PT, PT, PT, 0x8, 0x80 ;  /* 0x000000000080781c */ /* 0x000fe20003f0e170 */
[----:B------:R-:W-:Y:S01]  /*1180*/  @!P3 IMAD.MOV.U32 R23, RZ, RZ, 0x0 ;  /* 0x00000000ff17b424 */ /* 0x000fe200078e00ff */
[----:B--2---:R-:W-:Y:S01]  /*1190*/  @!P6 MOV R29, 0x0 ;  /* 0x00000000001de802 */ /* 0x004fe20000000f00 */
[----:B------:R-:W-:Y:S01]  /*11a0*/  @!P4 IMAD R35, R35, 0xa0, R11 ;  /* 0x000000a02323c824 */ /* 0x000fe200078e020b */
[----:B------:R1:W-:Y:S01]  /*11b0*/  @!P2 STS.64 [R13], R20 ;  /* 0x000000140d00a388 */ /* 0x0003e20000000a00 */
[----:B------:R-:W-:-:S02]  /*11c0*/  @!P4 IMAD.MOV.U32 R24, RZ, RZ, 0x1 ;  /* 0x00000001ff18c424 */ /* 0x000fc400078e00ff */
[----:B------:R-:W-:Y:S01]  /*11d0*/  @!P4 IMAD.MOV.U32 R25, RZ, RZ, 0x0 ;  /* 0x00000000ff19c424 */ /* 0x000fe200078e00ff */
[----:B------:R1:W-:Y:S01]  /*11e0*/  @!P3 STS.64 [R33], R22 ;  /* 0x000000162100b388 */ /* 0x0003e20000000a00 */
[--C-:B------:R-:W-:Y:S02]  /*11f0*/  @!P5 IMAD R37, R37, 0xa0, R11.reuse ;  /* 0x000000a02525d824 */ /* 0x100fe400078e020b */
[----:B------:R-:W-:Y:S01]  /*1200*/  @!P5 IMAD.MOV.U32 R26, RZ, RZ, 0x1 ;  /* 0x00000001ff1ad424 */ /* 0x000fe200078e00ff */
[----:B------:R1:W-:Y:S01]  /*1210*/  @!P4 STS.64 [R35], R24 ;  /* 0x000000182300c388 */ /* 0x0003e20000000a00 */
[----:B------:R-:W-:Y:S02]  /*1220*/  @!P5 IMAD.MOV.U32 R27, RZ, RZ, 0x0 ;  /* 0x00000000ff1bd424 */ /* 0x000fe400078e00ff */
[----:B------:R-:W-:Y:S02]  /*1230*/  @!P6 IMAD R39, R39, 0xa0, R11 ;  /* 0x000000a02727e824 */ /* 0x000fe400078e020b */
[----:B------:R-:W-:Y:S01]  /*1240*/  @!P6 IMAD.MOV.U32 R28, RZ, RZ, 0x1 ;  /* 0x00000001ff1ce424 */ /* 0x000fe200078e00ff */
[----:B------:R1:W-:Y:S04]  /*1250*/  @!P5 STS.64 [R37], R26 ;  /* 0x0000001a2500d388 */ /* 0x0003e80000000a00 */
[----:B------:R1:W-:Y:S02]  /*1260*/  @!P6 STS.64 [R39], R28 ;  /* 0x0000001c2700e388 */ /* 0x0003e40000000a00 */
.L_x_13:
[----:B------:R-:W-:-:S13]  /*1270*/  ISETP.NE.OR P0, PT, R16, R14, P0 ;  /* 0x0000000e1000720c */ /* 0x000fda0000705670 */
[----:B------:R-:W-:Y:S05]  /*1280*/  @!P0 BRA `(.L_x_9) ;  /* 0x0000000000748947 */ /* 0x000fea0003800000 */
.L_x_10:
[----:B-123-5:R-:W-:-:S04]  /*1290*/  IMAD.IADD R27, R9, 0x1, R16 ;  /* 0x00000001091b7824 */ /* 0x02efc800078e0210 */
[----:B0-----:R-:W-:-:S05]  /*12a0*/  IMAD.WIDE R26, R27, 0x4, R18 ;  /* 0x000000041b1a7825 */ /* 0x001fca00078e0212 */
[----:B------:R-:W2:Y:S04]  /*12b0*/  LDG.E R13, desc[UR8][R26.64] ;  /* 0x000000081a0d7981 */ /* 0x000ea8000c1e1900 */
[----:B------:R-:W3:Y:S04]  /*12c0*/  LDG.E R15, desc[UR8][R26.64+0x4] ;  /* 0x000004081a0f7981 */ /* 0x000ee8000c1e1900 */
[----:B------:R-:W4:Y:S04]  /*12d0*/  LDG.E R17, desc[UR8][R26.64+0x8] ;  /* 0x000008081a117981 */ /* 0x000f28000c1e1900 */
[----:B------:R-:W4:Y:S01]  /*12e0*/  LDG.E R29, desc[UR8][R26.64+0xc] ;  /* 0x00000c081a1d7981 */ /* 0x000f22000c1e1900 */
        /* <DEDUP_REMOVED lines=9> */
[----:B------:R-:W-:Y:S01]  /*1380*/  @!P1 IMAD.MOV.U32 R22, RZ, RZ, 0x1 ;  /* 0x00000001ff169424 */ /* 0x000fe200078e00ff */
[----:B------:R3:W-:Y:S01]  /*1390*/  @!P0 STS.64 [R13], R24 ;  /* 0x000000180d008388 */ /* 0x0007e20000000a00 */
[----:B------:R-:W-:Y:S01]  /*13a0*/  @!P1 IMAD.MOV.U32 R23, RZ, RZ, 0x0 ;  /* 0x00000000ff179424 */ /* 0x000fe200078e00ff */
[----:B------:R-:W-:Y:S01]  /*13b0*/  ISETP.NE.AND P0, PT, R16, R14, PT ;  /* 0x0000000e1000720c */ /* 0x000fe20003f05270 */
[----:B------:R-:W-:Y:S01]  /*13c0*/  @!P2 IMAD R17, R17, 0xa0, R11 ;  /* 0x000000a01111a824 */ /* 0x000fe200078e020b */
[----:B------:R-:W-:Y:S01]  /*13d0*/  @!P3 MOV R26, 0x1 ;  /* 0x00000001001ab802 */ /* 0x000fe20000000f00 */
[----:B------:R-:W-:Y:S01]  /*13e0*/  @!P2 IMAD.MOV.U32 R20, RZ, RZ, 0x1 ;  /* 0x00000001ff14a424 */ /* 0x000fe200078e00ff */
[----:B------:R3:W-:Y:S01]  /*13f0*/  @!P1 STS.64 [R15], R22 ;  /* 0x000000160f009388 */ /* 0x0007e20000000a00 */
[----:B------:R-:W-:-:S02]  /*1400*/  @!P2 IMAD.MOV.U32 R21, RZ, RZ, 0x0 ;  /* 0x00000000ff15a424 */ /* 0x000fc400078e00ff */
[----:B------:R-:W-:Y:S02]  /*1410*/  @!P3 IMAD R29, R29, 0xa0, R11 ;  /* 0x000000a01d1db824 */ /* 0x000fe400078e020b */
[----:B------:R-:W-:Y:S01]  /*1420*/  @!P3 IMAD.MOV.U32 R27, RZ, RZ, 0x0 ;  /* 0x00000000ff1bb424 */ /* 0x000fe200078e00ff */
[----:B------:R3:W-:Y:S04]  /*1430*/  @!P2 STS.64 [R17], R20 ;  /* 0x000000141100a388 */ /* 0x0007e80000000a00 */
[----:B------:R3:W-:Y:S01]  /*1440*/  @!P3 STS.64 [R29], R26 ;  /* 0x0000001a1d00b388 */ /* 0x0007e20000000a00 */
[----:B------:R-:W-:Y:S05]  /*1450*/  @P0 BRA `(.L_x_10) ;  /* 0xfffffffc008c0947 */ /* 0x000fea000383ffff */
.L_x_9:
[----:B------:R-:W-:-:S13]  /*1460*/  ISETP.NE.AND P0, PT, R12, RZ, PT ;  /* 0x000000ff0c00720c */ /* 0x000fda0003f05270 */
[----:B------:R-:W-:Y:S05]  /*1470*/  @!P0 BRA `(.L_x_8) ;  /* 0x0000000000648947 */ /* 0x000fea0003800000 */
[----:B-123--:R-:W1:Y:S01]  /*1480*/  LDC.64 R16, c[0x0][0x398] ;  /* 0x0000e600ff107b82 */ /* 0x00ee620000000a00 */
[----:B-----5:R-:W-:-:S04]  /*1490*/  IMAD.IADD R15, R9, 0x1, R14 ;  /* 0x00000001090f7824 */ /* 0x020fc800078e020e */
[----:B-1----:R-:W-:-:S05]  /*14a0*/  IMAD.WIDE R14, R15, 0x4, R16 ;  /* 0x000000040f0e7825 */ /* 0x002fca00078e0210 */
[----:B------:R-:W2:Y:S02]  /*14b0*/  LDG.E R9, desc[UR8][R14.64] ;  /* 0x000000080e097981 */ /* 0x000ea4000c1e1900 */
[----:B--2---:R-:W-:-:S13]  /*14c0*/  ISETP.GE.AND P0, PT, R9, R2, PT ;  /* 0x000000020900720c */ /* 0x004fda0003f06270 */
[----:B------:R-:W-:Y:S02]  /*14d0*/  @!P0 IMAD R9, R9, 0xa0, R11 ;  /* 0x000000a009098824 */ /* 0x000fe400078e020b */
[----:B------:R-:W-:Y:S02]  /*14e0*/  @!P0 IMAD.MOV.U32 R16, RZ, RZ, 0x1 ;  /* 0x00000001ff108424 */ /* 0x000fe400078e00ff */
[----:B------:R-:W-:-:S05]  /*14f0*/  @!P0 IMAD.MOV.U32 R17, RZ, RZ, 0x0 ;  /* 0x00000000ff118424 */ /* 0x000fca00078e00ff */
[----:B------:R4:W-:Y:S01]  /*1500*/  @!P0 STS.64 [R9], R16 ;  /* 0x0000001009008388 */ /* 0x0009e20000000a00 */
[----:B------:R-:W-:-:S13]  /*1510*/  ISETP.NE.AND P0, PT, R12, 0x1, PT ;  /* 0x000000010c00780c */ /* 0x000fda0003f05270 */
[----:B----4-:R-:W-:Y:S05]  /*1520*/  @!P0 BRA `(.L_x_8) ;  /* 0x0000000000388947 */ /* 0x010fea0003800000 */
        /* <DEDUP_REMOVED lines=10> */
[----:B------:R-:W-:Y:S01]  /*15d0*/  @!P0 IMAD R11, R14, 0xa0, R11 ;  /* 0x000000a00e0b8824 */ /* 0x000fe200078e020b */
[----:B------:R-:W-:Y:S01]  /*15e0*/  @!P0 MOV R13, 0x0 ;  /* 0x00000000000d8802 */ /* 0x000fe20000000f00 */
[----:B------:R-:W-:-:S05]  /*15f0*/  @!P0 IMAD.MOV.U32 R12, RZ, RZ, 0x1 ;  /* 0x00000001ff0c8424 */ /* 0x000fca00078e00ff */
[----:B------:R4:W-:Y:S02]  /*1600*/  @!P0 STS.64 [R11], R12 ;  /* 0x0000000c0b008388 */ /* 0x0009e40000000a00 */
.L_x_8:
[----:B------:R-:W-:-:S05]  /*1610*/  VIADD R8, R8, 0x1 ;  /* 0x0000000108087836 */ /* 0x000fca0000000000 */
[----:B------:R-:W-:-:S13]  /*1620*/  ISETP.NE.AND P0, PT, R8, R3, PT ;  /* 0x000000030800720c */ /* 0x000fda0003f05270 */
[----:B------:R-:W-:Y:S05]  /*1630*/  @P0 BRA `(.L_x_14) ;  /* 0xfffffff0000c0947 */ /* 0x000fea000383ffff */
.L_x_7:
[----:B------:R-:W-:-:S13]  /*1640*/  ISETP.GE.AND P0, PT, R2, 0x1, PT ;  /* 0x000000010200780c */ /* 0x000fda0003f06270 */
[----:B------:R-:W-:Y:S05]  /*1650*/  @!P0 BRA `(.L_x_15) ;  /* 0x0000000800548947 */ /* 0x000fea0003800000 */
[----:B-1----:R-:W1:Y:S01]  /*1660*/  S2R R7, SR_CgaCtaId ;  /* 0x0000000000077919 */ /* 0x002e620000008800 */
[C---:B------:R-:W-:Y:S01]  /*1670*/  ISETP.GE.U32.AND P0, PT, R2.reuse, 0x4, PT ;  /* 0x000000040200780c */ /* 0x040fe20003f06070 */
[----:B------:R-:W-:Y:S01]  /*1680*/  IMAD.MOV.U32 R40, RZ, RZ, RZ ;  /* 0x000000ffff287224 */ /* 0x000fe200078e00ff */
[----:B------:R-:W-:Y:S02]  /*1690*/  MOV R6, 0x400 ;  /* 0x0000040000067802 */ /* 0x000fe40000000f00 */
[----:B----4-:R-:W-:Y:S02]  /*16a0*/  LOP3.LUT R11, R2, 0x3, RZ, 0xc0, !PT ;  /* 0x00000003020b7812 */ /* 0x010fe400078ec0ff */
[----:B-1----:R-:W-:-:S05]  /*16b0*/  LEA R6, R7, R6, 0x18 ;  /* 0x0000000607067211 */ /* 0x002fca00078ec0ff */
[----:B--2---:R-:W-:Y:S02]  /*16c0*/  IMAD R41, R3, 0x8, R6 ;  /* 0x0000000803297824 */ /* 0x004fe400078e0206 */
[----:B------:R-:W-:Y:S05]  /*16d0*/  @!P0 BRA `(.L_x_16) ;  /* 0x0000000400fc8947 */ /* 0x000fea0003800000 */
[----:B------:R-:W1:Y:S01]  /*16e0*/  LDC.64 R6, c[0x0][0x380] ;  /* 0x0000e000ff067b82 */ /* 0x000e620000000a00 */
        /* <DEDUP_REMOVED lines=8> */
[----:B------:R-:W-:Y:S01]  /*1770*/  PLOP3.LUT P0, PT, PT, PT, PT, 0x8, 0x80 ;  /* 0x000000000080781c */ /* 0x000fe20003f0e170 */
[----:B------:R-:W-:-:S12]  /*1780*/  VIADD R42, R40, 0xfffffff4 ;  /* 0xfffffff4282a7836 */ /* 0x000fd80000000000 */
.L_x_19:
[----:B--2---:R-:W2:Y:S01]  /*1790*/  LDC.64 R48, c[0x0][0x380] ;  /* 0x0000e000ff307b82 */ /* 0x004ea20000000a00 */
[C-C-:B------:R-:W-:Y:S01]  /*17a0*/  IADD3 R39, PT, PT, R5.reuse, 0x4, R44.reuse ;  /* 0x0000000405277810 */ /* 0x140fe20007ffe02c */
[C-C-:B---3--:R-:W-:Y:S01]  /*17b0*/  IMAD.IADD R29, R5.reuse, 0x1, R44.reuse ;  /* 0x00000001051d7824 */ /* 0x148fe200078e022c */
[C-C-:B------:R-:W-:Y:S02]  /*17c0*/  IADD3 R51, PT, PT, R5.reuse, 0x8, R44.reuse ;  /* 0x0000000805337810 */ /* 0x140fe40007ffe02c */
[----:B-----5:R-:W-:Y:S01]  /*17d0*/  IADD3 R9, PT, PT, R5, 0xc, R44 ;  /* 0x0000000c05097810 */ /* 0x020fe20007ffe02c */
[----:B--2---:R-:W-:-:S04]  /*17e0*/  IMAD.WIDE R28, R29, 0x4, R48 ;  /* 0x000000041d1c7825 */ /* 0x004fc800078e0230 */
[--C-:B------:R-:W-:Y:S01]  /*17f0*/  IMAD.WIDE R38, R39, 0x4, R48.reuse ;  /* 0x0000000427267825 */ /* 0x100fe200078e0230 */
[----:B------:R-:W2:Y:S03]  /*1800*/  LDG.E R46, desc[UR8][R28.64] ;  /* 0x000000081c2e7981 */ /* 0x000ea6000c1e1900 */
[--C-:B------:R-:W-:Y:S01]  /*1810*/  IMAD.WIDE R50, R51, 0x4, R48.reuse ;  /* 0x0000000433327825 */ /* 0x100fe200078e0230 */
[----:B------:R-:W3:Y:S03]  /*1820*/  LDG.E R8, desc[UR8][R28.64+0x4] ;  /* 0x000004081c087981 */ /* 0x000ee6000c1e1900 */
[----:B------:R-:W-:Y:S01]  /*1830*/  IMAD.WIDE R48, R9, 0x4, R48 ;  /* 0x0000000409307825 */ /* 0x000fe200078e0230 */
[----:B------:R-:W4:Y:S04]  /*1840*/  LDG.E R12, desc[UR8][R28.64+0x8] ;  /* 0x000008081c0c7981 */ /* 0x000f28000c1e1900 */
[----:B------:R-:W4:Y:S04]  /*1850*/  LDG.E R14, desc[UR8][R28.64+0xc] ;  /* 0x00000c081c0e7981 */ /* 0x000f28000c1e1900 */
[----:B------:R-:W4:Y:S04]  /*1860*/  LDG.E R16, desc[UR8][R38.64] ;  /* 0x0000000826107981 */ /* 0x000f28000c1e1900 */
[----:B0-----:R-:W4:Y:S04]  /*1870*/  LDG.E R18, desc[UR8][R38.64+0x4] ;  /* 0x0000040826127981 */ /* 0x001f28000c1e1900 */
[----:B------:R-:W4:Y:S04]  /*1880*/  LDG.E R20, desc[UR8][R38.64+0x8] ;  /* 0x0000080826147981 */ /* 0x000f28000c1e1900 */
        /* <DEDUP_REMOVED lines=8> */
[----:B------:R-:W4:Y:S01]  /*1910*/  LDG.E R38, desc[UR8][R48.64+0xc] ;  /* 0x00000c0830267981 */ /* 0x000f22000c1e1900 */
[----:B------:R-:W-:-:S02]  /*1920*/  IMAD R43, R44, 0xa0, R41 ;  /* 0x000000a02c2b7824 */ /* 0x000fc400078e0229 */
[----:B------:R-:W-:-:S05]  /*1930*/  VIADD R44, R44, 0x10 ;  /* 0x000000102c2c7836 */ /* 0x000fca0000000000 */
[----:B------:R-:W-:Y:S02]  /*1940*/  ISETP.GE.AND P1, PT, R44, R42, PT ;  /* 0x0000002a2c00720c */ /* 0x000fe40003f26270 */
[----:B--2---:R-:W-:Y:S02]  /*1950*/  SHF.R.S32.HI R47, RZ, 0x1f, R46 ;  /* 0x0000001fff2f7819 */ /* 0x004fe4000001142e */
[----:B---3--:R-:W-:-:S03]  /*1960*/  SHF.R.S32.HI R9, RZ, 0x1f, R8 ;  /* 0x0000001fff097819 */ /* 0x008fc60000011408 */
[----:B------:R2:W-:Y:S01]  /*1970*/  STS.64 [R43], R46 ;  /* 0x0000002e2b007388 */ /* 0x0005e20000000a00 */
[----:B----4-:R-:W-:-:S03]  /*1980*/  SHF.R.S32.HI R13, RZ, 0x1f, R12 ;  /* 0x0000001fff0d7819 */ /* 0x010fc6000001140c */
[----:B------:R2:W-:Y:S01]  /*1990*/  STS.64 [R43+0xa0], R8 ;  /* 0x0000a0082b007388 */ /* 0x0005e20000000a00 */
[----:B------:R-:W-:-:S03]  /*19a0*/  SHF.R.S32.HI R15, RZ, 0x1f, R14 ;  /* 0x0000001fff0f7819 */ /* 0x000fc6000001140e */
        /* <DEDUP_REMOVED lines=24> */
[----:B------:R2:W-:Y:S04]  /*1b30*/  STS.64 [R43+0x8c0], R36 ;  /* 0x0008c0242b007388 */ /* 0x0005e80000000a00 */
[----:B------:R2:W-:Y:S01]  /*1b40*/  STS.64 [R43+0x960], R38 ;  /* 0x000960262b007388 */ /* 0x0005e20000000a00 */
[----:B------:R-:W-:Y:S05]  /*1b50*/  @!P1 BRA `(.L_x_19) ;  /* 0xfffffffc000c9947 */ /* 0x000fea000383ffff */
.L_x_18:
[----:B--2---:R-:W-:-:S04]  /*1b60*/  IADD3 R8, PT, PT, R40, -R44, RZ ;  /* 0x8000002c28087210 */ /* 0x004fc80007ffe0ff */
[----:B------:R-:W-:-:S13]  /*1b70*/  ISETP.GT.AND P1, PT, R8, 0x4, PT ;  /* 0x000000040800780c */ /* 0x000fda0003f24270 */
[----:B------:R-:W-:Y:S05]  /*1b80*/  @!P1 BRA `(.L_x_20) ;  /* 0x0000000000809947 */ /* 0x000fea0003800000 */
[----:B---3--:R-:W2:Y:S01]  /*1b90*/  LDC.64 R20, c[0x0][0x380] ;  /* 0x0000e000ff147b82 */ /* 0x008ea20000000a00 */
[C-C-:B------:R-:W-:Y:S01]  /*1ba0*/  IMAD.IADD R17, R5.reuse, 0x1, R44.reuse ;  /* 0x0000000105117824 */ /* 0x140fe200078e022c */
[----:B-----5:R-:W-:-:S03]  /*1bb0*/  IADD3 R9, PT, PT, R5, 0x4, R44 ;  /* 0x0000000405097810 */ /* 0x020fc60007ffe02c */
[----:B--2---:R-:W-:-:S04]  /*1bc0*/  IMAD.WIDE R16, R17, 0x4, R20 ;  /* 0x0000000411107825 */ /* 0x004fc800078e0214 */
[----:B------:R-:W-:Y:S01]  /*1bd0*/  IMAD.WIDE R20, R9, 0x4, R20 ;  /* 0x0000000409147825 */ /* 0x000fe200078e0214 */
[----:B------:R-:W2:Y:S04]  /*1be0*/  LDG.E R14, desc[UR8][R16.64] ;  /* 0x00000008100e7981 */ /* 0x000ea8000c1e1900 */
[----:B------:R-:W3:Y:S04]  /*1bf0*/  LDG.E R12, desc[UR8][R16.64+0x4] ;  /* 0x00000408100c7981 */ /* 0x000ee8000c1e1900 */
[----:B------:R-:W4:Y:S04]  /*1c00*/  LDG.E R8, desc[UR8][R16.64+0x8] ;  /* 0x0000080810087981 */ /* 0x000f28000c1e1900 */
[----:B0-----:R-:W4:Y:S04]  /*1c10*/  LDG.E R18, desc[UR8][R16.64+0xc] ;  /* 0x00000c0810127981 */ /* 0x001f28000c1e1900 */
[----:B------:R-:W4:Y:S04]  /*1c20*/  LDG.E R22, desc[UR8][R20.64] ;  /* 0x0000000814167981 */ /* 0x000f28000c1e1900 */
[----:B------:R-:W4:Y:S04]  /*1c30*/  LDG.E R24, desc[UR8][R20.64+0x4] ;  /* 0x0000040814187981 */ /* 0x000f28000c1e1900 */
[----:B------:R-:W4:Y:S04]  /*1c40*/  LDG.E R26, desc[UR8][R20.64+0x8] ;  /* 0x00000808141a7981 */ /* 0x000f28000c1e1900 */
[----:B------:R-:W4:Y:S01]  /*1c50*/  LDG.E R28, desc[UR8][R20.64+0xc] ;  /* 0x00000c08141c7981 */ /* 0x000f22000c1e1900 */
[C---:B------:R-:W-:Y:S01]  /*1c60*/  IMAD R31, R44.reuse, 0xa0, R41 ;  /* 0x000000a02c1f7824 */ /* 0x040fe200078e0229 */
[----:B------:R-:W-:Y:S01]  /*1c70*/  PLOP3.LUT P0, PT, PT, PT, PT, 0x8, 0x80 ;  /* 0x000000000080781c */ /* 0x000fe20003f0e170 */
[----:B------:R-:W-:Y:S01]  /*1c80*/  VIADD R44, R44, 0x8 ;  /* 0x000000082c2c7836 */ /* 0x000fe20000000000 */
[----:B--2---:R-:W-:-:S02]  /*1c90*/  SHF.R.S32.HI R15, RZ, 0x1f, R14 ;  /* 0x0000001fff0f7819 */ /* 0x004fc4000001140e */
        /* <DEDUP_REMOVED lines=14> */
[----:B------:R2:W-:Y:S02]  /*1d80*/  STS.64 [R31+0x460], R28 ;  /* 0x0004601c1f007388 */ /* 0x0005e40000000a00 */
.L_x_20:
[----:B------:R-:W-:-:S13]  /*1d90*/  ISETP.EQ.AND P1, PT, R44, R40, PT ;  /* 0x000000282c00720c */ /* 0x000fda0003f22270 */
[----:B------:R-:W-:Y:S05]  /*1da0*/  @!P0 BRA P1, `(.L_x_16) ;  /* 0x0000000000488947 */ /* 0x000fea0000800000 */
.L_x_17:
[----:B0-2---:R-:W-:-:S04]  /*1db0*/  IMAD.IADD R19, R5, 0x1, R44 ;  /* 0x0000000105137824 */ /* 0x005fc800078e022c */
[----:B-1----:R-:W-:-:S05]  /*1dc0*/  IMAD.WIDE R18, R19, 0x4, R6 ;  /* 0x0000000413127825 */ /* 0x002fca00078e0206 */
[----:B----4-:R-:W2:Y:S04]  /*1dd0*/  LDG.E R8, desc[UR8][R18.64] ;  /* 0x0000000812087981 */ /* 0x010ea8000c1e1900 */
[----:B------:R-:W4:Y:S04]  /*1de0*/  LDG.E R12, desc[UR8][R18.64+0x4] ;  /* 0x00000408120c7981 */ /* 0x000f28000c1e1900 */
[----:B------:R-:W4:Y:S04]  /*1df0*/  LDG.E R14, desc[UR8][R18.64+0x8] ;  /* 0x00000808120e7981 */ /* 0x000f28000c1e1900 */
[----:B------:R-:W4:Y:S01]  /*1e00*/  LDG.E R16, desc[UR8][R18.64+0xc] ;  /* 0x00000c0812107981 */ /* 0x000f22000c1e1900 */
[----:B---3--:R-:W-:-:S02]  /*1e10*/  IMAD R21, R44, 0xa0, R41 ;  /* 0x000000a02c157824 */ /* 0x008fc400078e0229 */
[----:B------:R-:W-:-:S05]  /*1e20*/  VIADD R44, R44, 0x4 ;  /* 0x000000042c2c7836 */ /* 0x000fca0000000000 */
[----:B------:R-:W-:Y:S02]  /*1e30*/  ISETP.NE.AND P0, PT, R44, R40, PT ;  /* 0x000000282c00720c */ /* 0x000fe40003f05270 */
[----:B--2--5:R-:W-:Y:S02]  /*1e40*/  SHF.R.S32.HI R9, RZ, 0x1f, R8 ;  /* 0x0000001fff097819 */ /* 0x024fe40000011408 */
[----:B----4-:R-:W-:-:S03]  /*1e50*/  SHF.R.S32.HI R13, RZ, 0x1f, R12 ;  /* 0x0000001fff0d7819 */ /* 0x010fc6000001140c */
[----:B------:R4:W-:Y:S01]  /*1e60*/  STS.64 [R21], R8 ;  /* 0x0000000815007388 */ /* 0x0009e20000000a00 */
[----:B------:R-:W-:-:S03]  /*1e70*/  SHF.R.S32.HI R15, RZ, 0x1f, R14 ;  /* 0x0000001fff0f7819 */ /* 0x000fc6000001140e */
[----:B------:R4:W-:Y:S01]  /*1e80*/  STS.64 [R21+0xa0], R12 ;  /* 0x0000a00c15007388 */ /* 0x0009e20000000a00 */
[----:B------:R-:W-:-:S03]  /*1e90*/  SHF.R.S32.HI R17, RZ, 0x1f, R16 ;  /* 0x0000001fff117819 */ /* 0x000fc60000011410 */
[----:B------:R4:W-:Y:S04]  /*1ea0*/  STS.64 [R21+0x140], R14 ;  /* 0x0001400e15007388 */ /* 0x0009e80000000a00 */
[----:B------:R4:W-:Y:S01]  /*1eb0*/  STS.64 [R21+0x1e0], R16 ;  /* 0x0001e01015007388 */ /* 0x0009e20000000a00 */
[----:B------:R-:W-:Y:S05]  /*1ec0*/  @P0 BRA `(.L_x_17) ;  /* 0xfffffffc00b80947 */ /* 0x000fea000383ffff */
.L_x_16:
[----:B------:R-:W-:-:S13]  /*1ed0*/  ISETP.NE.AND P0, PT, R11, RZ, PT ;  /* 0x000000ff0b00720c */ /* 0x000fda0003f05270 */
[----:B------:R-:W-:Y:S05]  /*1ee0*/  @!P0 BRA `(.L_x_15) ;  /* 0x0000000000308947 */ /* 0x000fea0003800000 */
[----:B--234-:R-:W2:Y:S01]  /*1ef0*/  LDC.64 R12, c[0x0][0x380] ;  /* 0x0000e000ff0c7b82 */ /* 0x01cea20000000a00 */
[----:B------:R-:W-:-:S05]  /*1f00*/  UMOV UR4, URZ ;  /* 0x000000ff00047c82 */ /* 0x000fca0008000000 */
.L_x_21:
[----:B-1----:R-:W-:-:S04]  /*1f10*/  IMAD.IADD R7, R5, 0x1, R40 ;  /* 0x0000000105077824 */ /* 0x002fc800078e0228 */
[----:B--2---:R-:W-:-:S05]  /*1f20*/  IMAD.WIDE R6, R7, 0x4, R12 ;  /* 0x0000000407067825 */ /* 0x004fca00078e020c */
[----:B------:R-:W2:Y:S01]  /*1f30*/  LDG.E R8, desc[UR8][R6.64] ;  /* 0x0000000806087981 */ /* 0x000ea2000c1e1900 */
[C---:B------:R-:W-:Y:S01]  /*1f40*/  IMAD R15, R40.reuse, 0xa0, R41 ;  /* 0x000000a0280f7824 */ /* 0x040fe200078e0229 */
[----:B------:R-:W-:Y:S01]  /*1f50*/  UIADD3 UR4, UPT, UPT, UR4, 0x1, URZ ;  /* 0x0000000104047890 */ /* 0x000fe2000fffe0ff */
[----:B------:R-:W-:-:S05]  /*1f60*/  VIADD R40, R40, 0x1 ;  /* 0x0000000128287836 */ /* 0x000fca0000000000 */
[----:B------:R-:W-:Y:S02]  /*1f70*/  ISETP.NE.AND P0, PT, R11, UR4, PT ;  /* 0x000000040b007c0c */ /* 0x000fe4000bf05270 */
[----:B--2--5:R-:W-:-:S05]  /*1f80*/  SHF.R.S32.HI R9, RZ, 0x1f, R8 ;  /* 0x0000001fff097819 */ /* 0x024fca0000011408 */
[----:B------:R1:W-:Y:S06]  /*1f90*/  STS.64 [R15], R8 ;  /* 0x000000080f007388 */ /* 0x0003ec0000000a00 */
[----:B------:R-:W-:Y:S05]  /*1fa0*/  @P0 BRA `(.L_x_21) ;  /* 0xfffffffc00d80947 */ /* 0x000fea000383ffff */
.L_x_15:
[----:B------:R-:W-:-:S04]  /*1fb0*/  VIMNMX R5, PT, PT, R3, R2, PT ;  /* 0x0000000203057248 */ /* 0x000fc80003fe0100 */
[----:B------:R-:W-:-:S13]  /*1fc0*/  ISETP.GE.AND P0, PT, R5, 0x1, PT ;  /* 0x000000010500780c */ /* 0x000fda0003f06270 */
[----:B------:R-:W-:Y:S05]  /*1fd0*/  @!P0 BRA `(.L_x_22) ;  /* 0x0000003400908947 */ /* 0x000fea0003800000 */
[----:B-12---:R-:W-:Y:S02]  /*1fe0*/  VIADD R30, R3, 0x1 ;  /* 0x00000001031e7836 */ /* 0x006fe40000000000 */
[----:B---3--:R-:W-:Y:S02]  /*1ff0*/  HFMA2 R26, -RZ, RZ, 0, 0 ;  /* 0x00000000ff1a7431 */ /* 0x008fe400000001ff */
[----:B------:R-:W-:Y:S01]  /*2000*/  IMAD.MOV.U32 R28, RZ, RZ, RZ ;  /* 0x000000ffff1c7224 */ /* 0x000fe200078e00ff */
[C---:B----4-:R-:W-:Y:S02]  /*2010*/  LOP3.LUT R11, R30.reuse, 0x3, RZ, 0xc0, !PT ;  /* 0x000000031e0b7812 */ /* 0x050fe400078ec0ff */
[----:B------:R-:W-:-:S07]  /*2020*/  LOP3.LUT R30, R30, 0xfffffffc, RZ, 0xc0, !PT ;  /* 0xfffffffc1e1e7812 */ /* 0x000fce00078ec0ff */
.L_x_72:
[----:B------:R-:W-:Y:S02]  /*2030*/  VIADD R23, R28, 0x1 ;  /* 0x000000011c177836 */ /* 0x000fe40000000000 */
[----:B0-----:R-:W-:Y:S02]  /*2040*/  IMAD.MOV.U32 R24, RZ, RZ, RZ ;  /* 0x000000ffff187224 */ /* 0x001fe400078e00ff */
[----:B------:R-:W-:Y:S01]  /*2050*/  IMAD.MOV.U32 R22, RZ, RZ, RZ ;  /* 0x000000ffff167224 */ /* 0x000fe200078e00ff */
[----:B-123--:R-:W-:Y:S01]  /*2060*/  VIMNMX R5, PT, PT, R2, R23, !PT ;  /* 0x0000001702057248 */ /* 0x00efe20007fe0100 */
[----:B------:R-:W-:-:S04]  /*2070*/  IMAD.MOV.U32 R20, RZ, RZ, R28 ;  /* 0x000000ffff147224 */ /* 0x000fc800078e001c */
[----:B0-----:R-:W-:Y:S02]  /*2080*/  IMAD.IADD R18, R5, 0x1, -R28 ;  /* 0x0000000105127824 */ /* 0x001fe400078e0a1c */
[----:B------:R-:W-:-:S03]  /*2090*/  IMAD.IADD R5, R28, 0x1, -R5 ;  /* 0x000000011c057824 */ /* 0x000fc600078e0a05 */
[----:B------:R-:W-:Y:S02]  /*20a0*/  LOP3.LUT R35, R18, 0x7, RZ, 0xc0, !PT ;  /* 0x0000000712237812 */ /* 0x000fe400078ec0ff */
[----:B------:R-:W-:Y:S01]  /*20b0*/  ISETP.GT.U32.AND P0, PT, R5, -0x8, PT ;  /* 0xfffffff80500780c */ /* 0x000fe20003f04070 */
[----:B------:R-:W-:Y:S01]  /*20c0*/  IMAD.MOV.U32 R5, RZ, RZ, R28 ;  /* 0x000000ffff057224 */ /* 0x000fe200078e001c */
[----:B------:R-:W-:-:S11]  /*20d0*/  ISETP.NE.AND P5, PT, R35, RZ, PT ;  /* 0x000000ff2300720c */ /* 0x000fd60003fa5270 */
[----:B----4-:R-:W-:Y:S05]  /*20e0*/  @P0 BRA `(.L_x_23) ;  /* 0x0000000400e40947 */ /* 0x010fea0003800000 */
[----:B------:R-:W0:Y:S01]  /*20f0*/  S2R R6, SR_CgaCtaId ;  /* 0x0000000000067919 */ /* 0x000e220000008800 */
[----:B------:R-:W-:Y:S01]  /*2100*/  MOV R5, 0x400 ;  /* 0x0000040000057802 */ /* 0x000fe20000000f00 */
[----:B------:R-:W-:Y:S01]  /*2110*/  IMAD R19, R28, 0x14, R26 ;  /* 0x000000141c137824 */ /* 0x000fe200078e021a */
[----:B------:R-:W-:Y:S01]  /*2120*/  LOP3.LUT R21, R18, 0xfffffff8, RZ, 0xc0, !PT ;  /* 0xfffffff812157812 */ /* 0x000fe200078ec0ff */
[----:B------:R-:W-:Y:S02]  /*2130*/  IMAD.MOV.U32 R24, RZ, RZ, RZ ;  /* 0x000000ffff187224 */ /* 0x000fe400078e00ff */
[----:B------:R-:W-:Y:S02]  /*2140*/  IMAD.MOV.U32 R22, RZ, RZ, RZ ;  /* 0x000000ffff167224 */ /* 0x000fe400078e00ff */
[--C-:B------:R-:W-:Y:S02]  /*2150*/  IMAD.MOV.U32 R20, RZ, RZ, R28.reuse ;  /* 0x000000ffff147224 */ /* 0x100fe400078e001c */
[----:B------:R-:W-:Y:S01]  /*2160*/  IMAD.MOV R21, RZ, RZ, -R21 ;  /* 0x000000ffff157224 */ /* 0x000fe200078e0a15 */
[----:B0-----:R-:W-:Y:S01]  /*2170*/  LEA R6, R6, R5, 0x18 ;  /* 0x0000000506067211 */ /* 0x001fe200078ec0ff */
[----:B------:R-:W-:-:S03]  /*2180*/  IMAD.MOV.U32 R5, RZ, RZ, R28 ;  /* 0x000000ffff057224 */ /* 0x000fc600078e001c */
[----:B------:R-:W-:-:S05]  /*2190*/  LEA R19, R19, R6, 0x3 ;  /* 0x0000000613137211 */ /* 0x000fca00078e18ff */
[----:B------:R-:W-:-:S07]  /*21a0*/  VIADD R19, R19, 0x280 ;  /* 0x0000028013137836 */ /* 0x000fce0000000000 */
.L_x_24:
[----:B------:R-:W0:Y:S01]  /*21b0*/  LDS.64 R14, [R19+-0x280] ;  /* 0xfffd8000130e7984 */ /* 0x000e220000000a00 */
[----:B------:R-:W-:-:S03]  /*21c0*/  VIADD R21, R21, 0x8 ;  /* 0x0000000815157836 */ /* 0x000fc60000000000 */
[----:B------:R-:W1:Y:S04]  /*21d0*/  LDS.64 R16, [R19+-0x1e0] ;  /* 0xfffe200013107984 */ /* 0x000e680000000a00 */
[----:B-----5:R-:W2:Y:S04]  /*21e0*/  LDS.64 R8, [R19+-0x140] ;  /* 0xfffec00013087984 */ /* 0x020ea80000000a00 */
[----:B------:R-:W3:Y:S04]  /*21f0*/  LDS.64 R12, [R19+-0xa0] ;  /* 0xffff6000130c7984 */ /* 0x000ee80000000a00 */
[----:B------:R-:W4:Y:S01]  /*2200*/  LDS.64 R6, [R19] ;  /* 0x0000000013067984 */ /* 0x000f220000000a00 */
[----:B0-----:R-:W-:-:S02]  /*2210*/  IADD3 R25, P1, PT, RZ, -R14, RZ ;  /* 0x8000000eff197210 */ /* 0x001fc40007f3e0ff */
[----:B------:R-:W-:-:S03]  /*2220*/  ISETP.LT.AND P0, PT, R15, RZ, PT ;  /* 0x000000ff0f00720c */ /* 0x000fc60003f01270 */
[----:B------:R-:W-:Y:S01]  /*2230*/  IMAD.X R37, RZ, RZ, ~R15, P1 ;  /* 0x000000ffff257224 */ /* 0x000fe200008e0e0f */
[----:B------:R-:W-:Y:S02]  /*2240*/  SEL R25, R25, R14, P0 ;  /* 0x0000000e19197207 */ /* 0x000fe40000000000 */
[----:B-1----:R-:W-:Y:S02]  /*2250*/  ISETP.LT.AND P1, PT, R17, RZ, PT ;  /* 0x000000ff1100720c */ /* 0x002fe40003f21270 */
[----:B------:R-:W-:Y:S02]  /*2260*/  SEL R37, R37, R15, P0 ;  /* 0x0000000f25257207 */ /* 0x000fe40000000000 */
[----:B------:R-:W-:Y:S02]  /*2270*/  ISETP.GT.U32.AND P0, PT, R25, R24, PT ;  /* 0x000000181900720c */ /* 0x000fe40003f04070 */
[----:B------:R-:W-:Y:S02]  /*2280*/  IADD3 R15, P2, PT, RZ, -R16, RZ ;  /* 0x80000010ff0f7210 */ /* 0x000fe40007f5e0ff */
[----:B------:R-:W-:-:S02]  /*2290*/  ISETP.GT.U32.AND.EX P0, PT, R37, R22, PT, P0 ;  /* 0x000000162500720c */ /* 0x000fc40003f04100 */
[----:B------:R-:W-:Y:S01]  /*22a0*/  SEL R36, R15, R16, P1 ;  /* 0x000000100f247207 */ /* 0x000fe20000800000 */
[----:B------:R-:W-:Y:S01]  /*22b0*/  IMAD.X R27, RZ, RZ, ~R17, P2 ;  /* 0x000000ffff1b7224 */ /* 0x000fe200010e0e11 */
[----:B------:R-:W-:Y:S01]  /*22c0*/  SEL R31, R25, R24, P0 ;  /* 0x00000018191f7207 */ /* 0x000fe20000000000 */
[----:B------:R-:W0:Y:S01]  /*22d0*/  LDS.64 R14, [R19+0xa0] ;  /* 0x0000a000130e7984 */ /* 0x000e220000000a00 */
[----:B--2---:R-:W-:Y:S02]  /*22e0*/  IADD3 R29, P2, PT, RZ, -R8, RZ ;  /* 0x80000008ff1d7210 */ /* 0x004fe40007f5e0ff */
[----:B------:R-:W-:Y:S02]  /*22f0*/  SEL R32, R27, R17, P1 ;  /* 0x000000111b207207 */ /* 0x000fe40000800000 */
[----:B------:R-:W-:Y:S01]  /*2300*/  SEL R27, R37, R22, P0 ;  /* 0x00000016251b7207 */ /* 0x000fe20000000000 */
[----:B------:R-:W-:Y:S01]  /*2310*/  IMAD.X R33, RZ, RZ, ~R9, P2 ;  /* 0x000000ffff217224 */ /* 0x000fe200010e0e09 */
[----:B------:R-:W-:Y:S01]  /*2320*/  ISETP.GT.U32.AND P0, PT, R36, R31, PT ;  /* 0x0000001f2400720c */ /* 0x000fe20003f04070 */
[----:B------:R-:W1:Y:S01]  /*2330*/  LDS.64 R16, [R19+0x140] ;  /* 0x0001400013107984 */ /* 0x000e620000000a00 */
[----:B------:R-:W-:-:S02]  /*2340*/  ISETP.LT.AND P1, PT, R9, RZ, PT ;  /* 0x000000ff0900720c */ /* 0x000fc40003f21270 */
[----:B------:R-:W-:Y:S02]  /*2350*/  ISETP.GT.U32.AND.EX P0, PT, R32, R27, PT, P0 ;  /* 0x0000001b2000720c */ /* 0x000fe40003f04100 */
[----:B------:R-:W-:Y:S02]  /*2360*/  SEL R29, R29, R8, P1 ;  /* 0x000000081d1d7207 */ /* 0x000fe40000800000 */
[----:B------:R-:W-:Y:S02]  /*2370*/  SEL R34, R36, R31, P0 ;  /* 0x0000001f24227207 */ /* 0x000fe40000000000 */
[----:B------:R-:W-:Y:S02]  /*2380*/  SEL R38, R32, R27, P0 ;  /* 0x0000001b20267207 */ /* 0x000fe40000000000 */
[----:B------:R-:W-:Y:S02]  /*2390*/  SEL R33, R33, R9, P1 ;  /* 0x0000000921217207 */ /* 0x000fe40000800000 */
[----:B------:R-:W-:-:S02]  /*23a0*/  ISETP.GT.U32.AND P0, PT, R29, R34, PT ;  /* 0x000000221d00720c */ /* 0x000fc40003f04070 */
[----:B------:R-:W-:Y:S02]  /*23b0*/  ISETP.GT.U32.AND P3, PT, R25, R24, PT ;  /* 0x000000181900720c */ /* 0x000fe40003f64070 */
[----:B---3--:R-:W-:Y:S02]  /*23c0*/  IADD3 R25, P2, PT, RZ, -R12, RZ ;  /* 0x8000000cff197210 */ /* 0x008fe40007f5e0ff */
[----:B------:R-:W-:Y:S02]  /*23d0*/  ISETP.LT.AND P1, PT, R13, RZ, PT ;  /* 0x000000ff0d00720c */ /* 0x000fe40003f21270 */
[----:B------:R-:W-:Y:S02]  /*23e0*/  ISETP.GT.U32.AND.EX P0, PT, R33, R38, PT, P0 ;  /* 0x000000262100720c */ /* 0x000fe40003f04100 */
[----:B------:R-:W-:Y:S02]  /*23f0*/  ISETP.GT.U32.AND.EX P3, PT, R37, R22, PT, P3 ;  /* 0x000000162500720c */ /* 0x000fe40003f64130 */
[----:B------:R-:W-:-:S02]  /*2400*/  IADD3.X R9, PT, PT, RZ, ~R13, RZ, P2, !PT ;  /* 0x8000000dff097210 */ /* 0x000fc400017fe4ff */
[----:B------:R-:W-:Y:S02]  /*2410*/  SEL R25, R25, R12, P1 ;  /* 0x0000000c19197207 */ /* 0x000fe40000800000 */
[----:B------:R-:W-:Y:S02]  /*2420*/  SEL R22, R29, R34, P0 ;  /* 0x000000221d167207 */ /* 0x000fe40000000000 */
[----:B------:R-:W-:Y:S02]  /*2430*/  SEL R13, R9, R13, P1 ;  /* 0x0000000d090d7207 */ /* 0x000fe40000800000 */
[----:B------:R-:W-:Y:S01]  /*2440*/  ISETP.GT.U32.AND P2, PT, R36, R31, PT ;  /* 0x0000001f2400720c */ /* 0x000fe20003f44070 */
[----:B------:R2:W3:Y:S01]  /*2450*/  LDS.64 R8, [R19+0x1e0] ;  /* 0x0001e00013087984 */ /* 0x0004e20000000a00 */
[----:B------:R-:W-:Y:S02]  /*2460*/  SEL R12, R33, R38, P0 ;  /* 0x00000026210c7207 */ /* 0x000fe40000000000 */
[----:B------:R-:W-:-:S02]  /*2470*/  ISETP.GT.U32.AND P1, PT, R25, R22, PT ;  /* 0x000000161900720c */ /* 0x000fc40003f24070 */
[----:B----4-:R-:W-:Y:S02]  /*2480*/  IADD3 R31, P0, PT, RZ, -R6, RZ ;  /* 0x80000006ff1f7210 */ /* 0x010fe40007f1e0ff */
[----:B------:R-:W-:Y:S01]  /*2490*/  ISETP.LT.AND P4, PT, R7, RZ, PT ;  /* 0x000000ff0700720c */ /* 0x000fe20003f81270 */
[----:B--2---:R-:W-:Y:S01]  /*24a0*/  VIADD R19, R19, 0x500 ;  /* 0x0000050013137836 */ /* 0x004fe20000000000 */
[----:B------:R-:W-:Y:S01]  /*24b0*/  ISETP.GT.U32.AND.EX P1, PT, R13, R12, PT, P1 ;  /* 0x0000000c0d00720c */ /* 0x000fe20003f24110 */
[----:B------:R-:W-:Y:S01]  /*24c0*/  IMAD.X R37, RZ, RZ, ~R7, P0 ;  /* 0x000000ffff257224 */ /* 0x000fe200000e0e07 */
[----:B------:R-:W-:Y:S02]  /*24d0*/  ISETP.GT.U32.AND.EX P2, PT, R32, R27, PT, P2 ;  /* 0x0000001b2000720c */ /* 0x000fe40003f44120 */
[----:B------:R-:W-:Y:S02]  /*24e0*/  SEL R27, R31, R6, P4 ;  /* 0x000000061f1b7207 */ /* 0x000fe40002000000 */
[----:B------:R-:W-:-:S02]  /*24f0*/  SEL R6, R25, R22, P1 ;  /* 0x0000001619067207 */ /* 0x000fc40000800000 */
[----:B------:R-:W-:Y:S02]  /*2500*/  ISETP.GT.U32.AND P0, PT, R29, R34, PT ;  /* 0x000000221d00720c */ /* 0x000fe40003f04070 */
[----:B------:R-:W-:Y:S02]  /*2510*/  SEL R29, R37, R7, P4 ;  /* 0x00000007251d7207 */ /* 0x000fe40002000000 */
[----:B------:R-:W-:Y:S02]  /*2520*/  SEL R24, R13, R12, P1 ;  /* 0x0000000c0d187207 */ /* 0x000fe40000800000 */
[----:B------:R-:W-:Y:S02]  /*2530*/  ISETP.GT.U32.AND P4, PT, R27, R6, PT ;  /* 0x000000061b00720c */ /* 0x000fe40003f84070 */
[----:B0-----:R-:W-:Y:S02]  /*2540*/  IADD3 R7, P1, PT, RZ, -R14, RZ ;  /* 0x8000000eff077210 */ /* 0x001fe40007f3e0ff */
[----:B------:R-:W-:-:S02]  /*2550*/  ISETP.LT.AND P6, PT, R15, RZ, PT ;  /* 0x000000ff0f00720c */ /* 0x000fc40003fc1270 */
[----:B------:R-:W-:Y:S01]  /*2560*/  ISETP.GT.U32.AND.EX P4, PT, R29, R24, PT, P4 ;  /* 0x000000181d00720c */ /* 0x000fe20003f84140 */
[----:B------:R-:W-:Y:S01]  /*2570*/  IMAD.X R31, RZ, RZ, ~R15, P1 ;  /* 0x000000ffff1f7224 */ /* 0x000fe200008e0e0f */
[----:B------:R-:W-:Y:S02]  /*2580*/  ISETP.GT.U32.AND P1, PT, R25, R22, PT ;  /* 0x000000161900720c */ /* 0x000fe40003f24070 */
[----:B------:R-:W-:Y:S02]  /*2590*/  SEL R22, R7, R14, P6 ;  /* 0x0000000e07167207 */ /* 0x000fe40003000000 */
[----:B------:R-:W-:Y:S02]  /*25a0*/  SEL R7, R27, R6, P4 ;  /* 0x000000061b077207 */ /* 0x000fe40002000000 */
[C---:B------:R-:W-:Y:S01]  /*25b0*/  SEL R5, R20.reuse, R5, P3 ;  /* 0x0000000514057207 */ /* 0x040fe20001800000 */
[----:B------:R-:W-:Y:S01]  /*25c0*/  @P2 VIADD R5, R20, 0x1 ;  /* 0x0000000114052836 */ /* 0x000fe20000000000 */
[----:B------:R-:W-:-:S02]  /*25d0*/  SEL R15, R31, R15, P6 ;  /* 0x0000000f1f0f7207 */ /* 0x000fc40003000000 */
[----:B------:R-:W-:Y:S02]  /*25e0*/  SEL R14, R29, R24, P4 ;  /* 0x000000181d0e7207 */ /* 0x000fe40002000000 */
[----:B------:R-:W-:Y:S02]  /*25f0*/  ISETP.GT.U32.AND P3, PT, R22, R7, PT ;  /* 0x000000071600720c */ /* 0x000fe40003f64070 */
[----:B-1----:R-:W-:Y:S02]  /*2600*/  IADD3 R25, P4, PT, RZ, -R16, RZ ;  /* 0x80000010ff197210 */ /* 0x002fe40007f9e0ff */
[----:B------:R-:W-:Y:S02]  /*2610*/  ISETP.LT.AND P6, PT, R17, RZ, PT ;  /* 0x000000ff1100720c */ /* 0x000fe40003fc1270 */
[----:B------:R-:W-:Y:S02]  /*2620*/  ISETP.GT.U32.AND.EX P2, PT, R15, R14, PT, P3 ;  /* 0x0000000e0f00720c */ /* 0x000fe40003f44130 */
[----:B------:R-:W-:-:S02]  /*2630*/  ISETP.GT.U32.AND.EX P0, PT, R33, R38, PT, P0 ;  /* 0x000000262100720c */ /* 0x000fc40003f04100 */
[----:B------:R-:W-:Y:S01]  /*2640*/  ISETP.GT.U32.AND P3, PT, R27, R6, PT ;  /* 0x000000061b00720c */ /* 0x000fe20003f64070 */
[----:B------:R-:W-:Y:S01]  /*2650*/  IMAD.X R27, RZ, RZ, ~R17, P4 ;  /* 0x000000ffff1b7224 */ /* 0x000fe200020e0e11 */
[----:B------:R-:W-:Y:S02]  /*2660*/  SEL R25, R25, R16, P6 ;  /* 0x0000001019197207 */ /* 0x000fe40003000000 */
[CC--:B------:R-:W-:Y:S02]  /*2670*/  SEL R6, R22.reuse, R7.reuse, P2 ;  /* 0x0000000716067207 */ /* 0x0c0fe40001000000 */
[----:B------:R-:W-:Y:S02]  /*2680*/  ISETP.GT.U32.AND P4, PT, R22, R7, PT ;  /* 0x000000071600720c */ /* 0x000fe40003f84070 */
[----:B------:R-:W-:Y:S02]  /*2690*/  SEL R7, R15, R14, P2 ;  /* 0x0000000e0f077207 */ /* 0x000fe40001000000 */
[----:B------:R-:W-:Y:S01]  /*26a0*/  SEL R16, R27, R17, P6 ;  /* 0x000000111b107207 */ /* 0x000fe20003000000 */
[----:B------:R-:W-:Y:S01]  /*26b0*/  @P0 VIADD R5, R20, 0x2 ;  /* 0x0000000214050836 */ /* 0x000fe20000000000 */
[----:B------:R-:W-:-:S02]  /*26c0*/  ISETP.GT.U32.AND P2, PT, R25, R6, PT ;  /* 0x000000061900720c */ /* 0x000fc40003f44070 */
[----:B------:R-:W-:Y:S02]  /*26d0*/  ISETP.GT.U32.AND.EX P1, PT, R13, R12, PT, P1 ;  /* 0x0000000c0d00720c */ /* 0x000fe40003f24110 */
[CC--:B------:R-:W-:Y:S02]  /*26e0*/  ISETP.GT.U32.AND.EX P2, PT, R16.reuse, R7.reuse, PT, P2 ;  /* 0x000000071000720c */ /* 0x0c0fe40003f44120 */
[----:B------:R-:W-:Y:S02]  /*26f0*/  ISETP.GT.U32.AND.EX P3, PT, R29, R24, PT, P3 ;  /* 0x000000181d00720c */ /* 0x000fe40003f64130 */
[----:B---3--:R-:W-:Y:S02]  /*2700*/  IADD3 R13, P0, PT, RZ, -R8, RZ ;  /* 0x80000008ff0d7210 */ /* 0x008fe40007f1e0ff */
[----:B------:R-:W-:Y:S02]  /*2710*/  SEL R24, R25, R6, P2 ;  /* 0x0000000619187207 */ /* 0x000fe40001000000 */
[----:B------:R-:W-:-:S02]  /*2720*/  SEL R22, R16, R7, P2 ;  /* 0x0000000710167207 */ /* 0x000fc40001000000 */
[----:B------:R-:W-:Y:S01]  /*2730*/  ISETP.GT.U32.AND P2, PT, R25, R6, PT ;  /* 0x000000061900720c */ /* 0x000fe20003f44070 */
[----:B------:R-:W-:Y:S01]  /*2740*/  @P1 VIADD R5, R20, 0x3 ;  /* 0x0000000314051836 */ /* 0x000fe20000000000 */
[----:B------:R-:W-:Y:S01]  /*2750*/  ISETP.GT.U32.AND.EX P4, PT, R15, R14, PT, P4 ;  /* 0x0000000e0f00720c */ /* 0x000fe20003f84140 */
[----:B------:R-:W-:Y:S01]  /*2760*/  IMAD.X R15, RZ, RZ, ~R9, P0 ;  /* 0x000000ffff0f7224 */ /* 0x000fe200000e0e09 */
[----:B------:R-:W-:Y:S01]  /*2770*/  ISETP.GT.U32.AND.EX P0, PT, R16, R7, PT, P2 ;  /* 0x000000071000720c */ /* 0x000fe20003f04120 */
[----:B------:R-:W-:Y:S01]  /*2780*/  @P3 VIADD R5, R20, 0x4 ;  /* 0x0000000414053836 */ /* 0x000fe20000000000 */
[----:B------:R-:W-:-:S04]  /*2790*/  ISETP.LT.AND P6, PT, R9, RZ, PT ;  /* 0x000000ff0900720c */ /* 0x000fc80003fc1270 */
[----:B------:R-:W-:Y:S02]  /*27a0*/  SEL R13, R13, R8, P6 ;  /* 0x000000080d0d7207 */ /* 0x000fe40003000000 */
[----:B------:R-:W-:Y:S02]  /*27b0*/  SEL R9, R15, R9, P6 ;  /* 0x000000090f097207 */ /* 0x000fe40003000000 */
[----:B------:R-:W-:Y:S02]  /*27c0*/  ISETP.GT.U32.AND P2, PT, R13, R24, PT ;  /* 0x000000180d00720c */ /* 0x000fe40003f44070 */
[C---:B------:R-:W-:Y:S01]  /*27d0*/  @P4 IADD3 R5, PT, PT, R20.reuse, 0x5, RZ ;  /* 0x0000000514054810 */ /* 0x040fe20007ffe0ff */
[----:B------:R-:W-:Y:S01]  /*27e0*/  @P0 VIADD R5, R20, 0x6 ;  /* 0x0000000614050836 */ /* 0x000fe20000000000 */
[----:B------:R-:W-:Y:S02]  /*27f0*/  ISETP.NE.AND P0, PT, R21, RZ, PT ;  /* 0x000000ff1500720c */ /* 0x000fe40003f05270 */
[----:B------:R-:W-:-:S02]  /*2800*/  ISETP.GT.U32.AND.EX P1, PT, R9, R22, PT, P2 ;  /* 0x000000160900720c */ /* 0x000fc40003f24120 */
[----:B------:R-:W-:-:S04]  /*2810*/  ISETP.GT.U32.AND P2, PT, R13, R24, PT ;  /* 0x000000180d00720c */ /* 0x000fc80003f44070 */
[----:B------:R-:W-:-:S04]  /*2820*/  ISETP.GT.U32.AND.EX P2, PT, R9, R22, PT, P2 ;  /* 0x000000160900720c */ /* 0x000fc80003f44120 */
[----:B------:R-:W-:Y:S02]  /*2830*/  SEL R24, R13, R24, P2 ;  /* 0x000000180d187207 */ /* 0x000fe40001000000 */
[----:B------:R-:W-:Y:S01]  /*2840*/  SEL R22, R9, R22, P2 ;  /* 0x0000001609167207 */ /* 0x000fe20001000000 */
[C---:B------:R-:W-:Y:S02]  /*2850*/  @P1 VIADD R5, R20.reuse, 0x7 ;  /* 0x0000000714051836 */ /* 0x040fe40000000000 */
[----:B------:R-:W-:Y:S01]  /*2860*/  VIADD R20, R20, 0x8 ;  /* 0x0000000814147836 */ /* 0x000fe20000000000 */
[----:B------:R-:W-:Y:S06]  /*2870*/  @P0 BRA `(.L_x_24) ;  /* 0xfffffff8004c0947 */ /* 0x000fec000383ffff */
.L_x_23:
[----:B------:R-:W-:Y:S05]  /*2880*/  @!P5 BRA `(.L_x_25) ;  /* 0x0000000400b8d947 */ /* 0x000fea0003800000 */
[----:B------:R-:W0:Y:S01]  /*2890*/  S2UR UR5, SR_CgaCtaId ;  /* 0x00000000000579c3 */ /* 0x000e220000008800 */
[----:B------:R-:W-:Y:S01]  /*28a0*/  ISETP.GE.U32.AND P0, PT, R35, 0x4, PT ;  /* 0x000000042300780c */ /* 0x000fe20003f06070 */
[----:B------:R-:W-:Y:S01]  /*28b0*/  UMOV UR4, 0x400 ;  /* 0x0000040000047882 */ /* 0x000fe20000000000 */
[----:B------:R-:W-:-:S04]  /*28c0*/  LOP3.LUT R27, R18, 0x3, RZ, 0xc0, !PT ;  /* 0x00000003121b7812 */ /* 0x000fc800078ec0ff */
[----:B------:R-:W-:Y:S01]  /*28d0*/  ISETP.NE.AND P4, PT, R27, RZ, PT ;  /* 0x000000ff1b00720c */ /* 0x000fe20003f85270 */
[----:B0-----:R-:W-:-:S06]  /*28e0*/  ULEA UR4, UR5, UR4, 0x18 ;  /* 0x0000000405047291 */ /* 0x001fcc000f8ec0ff */
[----:B------:R-:W-:Y:S01]  /*28f0*/  LEA R17, R26, UR4, 0x3 ;  /* 0x000000041a117c11 */ /* 0x000fe2000f8e18ff */
[----:B------:R-:W-:Y:S06]  /*2900*/  @!P0 BRA `(.L_x_26) ;  /* 0x0000000000d88947 */ /* 0x000fec0003800000 */
[----:B------:R-:W-:-:S05]  /*2910*/  IMAD R16, R20, 0xa0, R17 ;  /* 0x000000a014107824 */ /* 0x000fca00078e0211 */
[----:B------:R-:W0:Y:S04]  /*2920*/  LDS.64 R14, [R16] ;  /* 0x00000000100e7984 */ /* 0x000e280000000a00 */
[----:B------:R-:W1:Y:S04]  /*2930*/  LDS.64 R12, [R16+0xa0] ;  /* 0x0000a000100c7984 */ /* 0x000e680000000a00 */
[----:B-----5:R-:W2:Y:S04]  /*2940*/  LDS.64 R8, [R16+0x140] ;  /* 0x0001400010087984 */ /* 0x020ea80000000a00 */
[----:B------:R-:W3:Y:S01]  /*2950*/  LDS.64 R6, [R16+0x1e0] ;  /* 0x0001e00010067984 */ /* 0x000ee20000000a00 */
        /* <DEDUP_REMOVED lines=11> */
[----:B------:R-:W-:Y:S02]  /*2a10*/  SEL R12, R19, R24, P0 ;  /* 0x00000018130c7207 */ /* 0x000fe40000000000 */
[----:B--2---:R-:W-:Y:S02]  /*2a20*/  ISETP.LT.AND P2, PT, R9, RZ, PT ;  /* 0x000000ff0900720c */ /* 0x004fe40003f41270 */
[----:B------:R-:W-:Y:S02]  /*2a30*/  SEL R14, R25, R13, P1 ;  /* 0x0000000d190e7207 */ /* 0x000fe40000800000 */
[----:B------:R-:W-:Y:S02]  /*2a40*/  SEL R13, R15, R22, P0 ;  /* 0x000000160f0d7207 */ /* 0x000fe40000000000 */
[----:B------:R-:W-:-:S02]  /*2a50*/  ISETP.GT.U32.AND P1, PT, R21, R12, PT ;  /* 0x0000000c1500720c */ /* 0x000fc40003f24070 */
[-C--:B------:R-:W-:Y:S02]  /*2a60*/  IADD3 R25, P0, PT, RZ, -R8.reuse, RZ ;  /* 0x80000008ff197210 */ /* 0x080fe40007f1e0ff */
[----:B------:R-:W-:Y:S02]  /*2a70*/  ISETP.GT.U32.AND.EX P1, PT, R14, R13, PT, P1 ;  /* 0x0000000d0e00720c */ /* 0x000fe40003f24110 */
[----:B------:R-:W-:Y:S01]  /*2a80*/  SEL R25, R25, R8, P2 ;  /* 0x0000000819197207 */ /* 0x000fe20001000000 */
[----:B------:R-:W-:Y:S01]  /*2a90*/  IMAD.X R29, RZ, RZ, ~R9, P0 ;  /* 0x000000ffff1d7224 */ /* 0x000fe200000e0e09 */
[CC--:B------:R-:W-:Y:S02]  /*2aa0*/  SEL R8, R21.reuse, R12.reuse, P1 ;  /* 0x0000000c15087207 */ /* 0x0c0fe40000800000 */
[----:B------:R-:W-:Y:S02]  /*2ab0*/  ISETP.GT.U32.AND P0, PT, R21, R12, PT ;  /* 0x0000000c1500720c */ /* 0x000fe40003f04070 */
[----:B------:R-:W-:-:S02]  /*2ac0*/  SEL R12, R29, R9, P2 ;  /* 0x000000091d0c7207 */ /* 0x000fc40001000000 */
[CC--:B------:R-:W-:Y:S02]  /*2ad0*/  SEL R9, R14.reuse, R13.reuse, P1 ;  /* 0x0000000d0e097207 */ /* 0x0c0fe40000800000 */
[----:B------:R-:W-:Y:S02]  /*2ae0*/  ISETP.GT.U32.AND P3, PT, R25, R8, PT ;  /* 0x000000081900720c */ /* 0x000fe40003f64070 */
[----:B------:R-:W-:Y:S02]  /*2af0*/  ISETP.GT.U32.AND.EX P0, PT, R14, R13, PT, P0 ;  /* 0x0000000d0e00720c */ /* 0x000fe40003f04100 */
[----:B------:R-:W-:Y:S02]  /*2b00*/  ISETP.GT.U32.AND.EX P3, PT, R12, R9, PT, P3 ;  /* 0x000000090c00720c */ /* 0x000fe40003f64130 */
[----:B---3--:R-:W-:Y:S02]  /*2b10*/  IADD3 R13, P6, PT, RZ, -R6, RZ ;  /* 0x80000006ff0d7210 */ /* 0x008fe40007fde0ff */
[----:B------:R-:W-:-:S02]  /*2b20*/  ISETP.LT.AND P5, PT, R7, RZ, PT ;  /* 0x000000ff0700720c */ /* 0x000fc40003fa1270 */
[----:B------:R-:W-:Y:S02]  /*2b30*/  ISETP.GT.U32.AND P1, PT, R19, R24, PT ;  /* 0x000000181300720c */ /* 0x000fe40003f24070 */
[----:B------:R-:W-:Y:S02]  /*2b40*/  SEL R24, R25, R8, P3 ;  /* 0x0000000819187207 */ /* 0x000fe40001800000 */
[----:B------:R-:W-:Y:S02]  /*2b50*/  IADD3.X R19, PT, PT, RZ, ~R7, RZ, P6, !PT ;  /* 0x80000007ff137210 */ /* 0x000fe400037fe4ff */
[----:B------:R-:W-:Y:S02]  /*2b60*/  SEL R13, R13, R6, P5 ;  /* 0x000000060d0d7207 */ /* 0x000fe40002800000 */
[----:B------:R-:W-:Y:S02]  /*2b70*/  ISETP.GT.U32.AND P2, PT, R25, R8, PT ;  /* 0x000000081900720c */ /* 0x000fe40003f44070 */
[----:B------:R-:W-:-:S02]  /*2b80*/  SEL R6, R12, R9, P3 ;  /* 0x000000090c067207 */ /* 0x000fc40001800000 */
[----:B------:R-:W-:Y:S02]  /*2b90*/  SEL R7, R19, R7, P5 ;  /* 0x0000000713077207 */ /* 0x000fe40002800000 */
[----:B------:R-:W-:Y:S02]  /*2ba0*/  ISETP.GT.U32.AND P3, PT, R13, R24, PT ;  /* 0x000000180d00720c */ /* 0x000fe40003f64070 */
[----:B------:R-:W-:Y:S02]  /*2bb0*/  ISETP.GT.U32.AND.EX P2, PT, R12, R9, PT, P2 ;  /* 0x000000090c00720c */ /* 0x000fe40003f44120 */
[----:B------:R-:W-:Y:S02]  /*2bc0*/  ISETP.GT.U32.AND.EX P1, PT, R15, R22, PT, P1 ;  /* 0x000000160f00720c */ /* 0x000fe40003f24110 */
[----:B------:R-:W-:Y:S02]  /*2bd0*/  ISETP.GT.U32.AND.EX P3, PT, R7, R6, PT, P3 ;  /* 0x000000060700720c */ /* 0x000fe40003f64130 */
[C---:B------:R-:W-:Y:S01]  /*2be0*/  SEL R5, R20.reuse, R5, P1 ;  /* 0x0000000514057207 */ /* 0x040fe20000800000 */
[----:B------:R-:W-:Y:S01]  /*2bf0*/  @P0 VIADD R5, R20, 0x1 ;  /* 0x0000000114050836 */ /* 0x000fe20000000000 */
[----:B------:R-:W-:-:S04]  /*2c00*/  ISETP.GT.U32.AND P0, PT, R13, R24, PT ;  /* 0x000000180d00720c */ /* 0x000fc80003f04070 */
[----:B------:R-:W-:Y:S01]  /*2c10*/  ISETP.GT.U32.AND.EX P0, PT, R7, R6, PT, P0 ;  /* 0x000000060700720c */ /* 0x000fe20003f04100 */
[----:B------:R-:W-:-:S03]  /*2c20*/  @P2 VIADD R5, R20, 0x2 ;  /* 0x0000000214052836 */ /* 0x000fc60000000000 */
[----:B------:R-:W-:Y:S01]  /*2c30*/  SEL R24, R13, R24, P0 ;  /* 0x000000180d187207 */ /* 0x000fe20000000000 */
[C---:B------:R-:W-:Y:S01]  /*2c40*/  @P3 VIADD R5, R20.reuse, 0x3 ;  /* 0x0000000314053836 */ /* 0x040fe20000000000 */
[----:B------:R-:W-:Y:S01]  /*2c50*/  SEL R22, R7, R6, P0 ;  /* 0x0000000607167207 */ /* 0x000fe20000000000 */
[----:B------:R-:W-:-:S07]  /*2c60*/  VIADD R20, R20, 0x4 ;  /* 0x0000000414147836 */ /* 0x000fce0000000000 */
.L_x_26:
[----:B------:R-:W-:Y:S05]  /*2c70*/  @!P4 BRA `(.L_x_25) ;  /* 0x0000000000bcc947 */ /* 0x000fea0003800000 */
[----:B------:R-:W-:Y:S02]  /*2c80*/  ISETP.NE.AND P0, PT, R27, 0x1, PT ;  /* 0x000000011b00780c */ /* 0x000fe40003f05270 */
[----:B------:R-:W-:-:S04]  /*2c90*/  LOP3.LUT R18, R18, 0x1, RZ, 0xc0, !PT ;  /* 0x0000000112127812 */ /* 0x000fc800078ec0ff */
[----:B------:R-:W-:-:S07]  /*2ca0*/  ISETP.NE.U32.AND P2, PT, R18, 0x1, PT ;  /* 0x000000011200780c */ /* 0x000fce0003f45070 */
[----:B------:R-:W-:Y:S06]  /*2cb0*/  @!P0 BRA `(.L_x_27) ;  /* 0x0000000000708947 */ /* 0x000fec0003800000 */
[----:B------:R-:W-:-:S05]  /*2cc0*/  IMAD R12, R20, 0xa0, R17 ;  /* 0x000000a0140c7824 */ /* 0x000fca00078e0211 */
[----:B-----5:R-:W0:Y:S04]  /*2cd0*/  LDS.64 R8, [R12] ;  /* 0x000000000c087984 */ /* 0x020e280000000a00 */
[----:B------:R-:W1:Y:S01]  /*2ce0*/  LDS.64 R6, [R12+0xa0] ;  /* 0x0000a0000c067984 */ /* 0x000e620000000a00 */
[----:B0-----:R-:W-:Y:S02]  /*2cf0*/  IADD3 R13, P1, PT, RZ, -R8, RZ ;  /* 0x80000008ff0d7210 */ /* 0x001fe40007f3e0ff */
        /* <DEDUP_REMOVED lines=10> */
[----:B------:R-:W-:-:S04]  /*2da0*/  SEL R6, R13, R24, P0 ;  /* 0x000000180d067207 */ /* 0x000fc80000000000 */
[----:B------:R-:W-:Y:S02]  /*2db0*/  SEL R8, R19, R7, P1 ;  /* 0x0000000713087207 */ /* 0x000fe40000800000 */
[----:B------:R-:W-:Y:S02]  /*2dc0*/  SEL R7, R15, R22, P0 ;  /* 0x000000160f077207 */ /* 0x000fe40000000000 */
[CC--:B------:R-:W-:Y:S02]  /*2dd0*/  ISETP.GT.U32.AND P0, PT, R9.reuse, R6.reuse, PT ;  /* 0x000000060900720c */ /* 0x0c0fe40003f04070 */
[----:B------:R-:W-:Y:S02]  /*2de0*/  ISETP.GT.U32.AND P3, PT, R9, R6, PT ;  /* 0x000000060900720c */ /* 0x000fe40003f64070 */
[----:B------:R-:W-:Y:S02]  /*2df0*/  ISETP.GT.U32.AND.EX P1, PT, R8, R7, PT, P0 ;  /* 0x000000070800720c */ /* 0x000fe40003f24100 */
[----:B------:R-:W-:-:S02]  /*2e00*/  ISETP.GT.U32.AND P0, PT, R13, R24, PT ;  /* 0x000000180d00720c */ /* 0x000fc40003f04070 */
[----:B------:R-:W-:Y:S02]  /*2e10*/  ISETP.GT.U32.AND.EX P3, PT, R8, R7, PT, P3 ;  /* 0x000000070800720c */ /* 0x000fe40003f64130 */
[----:B------:R-:W-:Y:S02]  /*2e20*/  ISETP.GT.U32.AND.EX P0, PT, R15, R22, PT, P0 ;  /* 0x000000160f00720c */ /* 0x000fe40003f04100 */
[----:B------:R-:W-:Y:S02]  /*2e30*/  SEL R24, R9, R6, P3 ;  /* 0x0000000609187207 */ /* 0x000fe40001800000 */
[----:B------:R-:W-:Y:S02]  /*2e40*/  SEL R5, R20, R5, P0 ;  /* 0x0000000514057207 */ /* 0x000fe40000000000 */
[----:B------:R-:W-:Y:S01]  /*2e50*/  SEL R22, R8, R7, P3 ;  /* 0x0000000708167207 */ /* 0x000fe20001800000 */
[C---:B------:R-:W-:Y:S02]  /*2e60*/  @P1 VIADD R5, R20.reuse, 0x1 ;  /* 0x0000000114051836 */ /* 0x040fe40000000000 */
[----:B------:R-:W-:-:S07]  /*2e70*/  VIADD R20, R20, 0x2 ;  /* 0x0000000214147836 */ /* 0x000fce0000000000 */
.L_x_27:
[----:B------:R-:W-:Y:S05]  /*2e80*/  @P2 BRA `(.L_x_25) ;  /* 0x0000000000382947 */ /* 0x000fea0003800000 */
[----:B------:R-:W-:-:S06]  /*2e90*/  IMAD R6, R20, 0xa0, R17 ;  /* 0x000000a014067824 */ /* 0x000fcc00078e0211 */
[----:B------:R-:W0:Y:S02]  /*2ea0*/  LDS.64 R6, [R6] ;  /* 0x0000000006067984 */ /* 0x000e240000000a00 */
[-C--:B0----5:R-:W-:Y:S02]  /*2eb0*/  IADD3 R9, P1, PT, RZ, -R6.reuse, RZ ;  /* 0x80000006ff097210 */ /* 0x0a1fe40007f3e0ff */
[----:B------:R-:W-:Y:S02]  /*2ec0*/  ISETP.LT.AND P0, PT, R7, RZ, PT ;  /* 0x000000ff0700720c */ /* 0x000fe40003f01270 */
[-C--:B------:R-:W-:Y:S02]  /*2ed0*/  IADD3.X R13, PT, PT, RZ, ~R7.reuse, RZ, P1, !PT ;  /* 0x80000007ff0d7210 */ /* 0x080fe40000ffe4ff */
[----:B------:R-:W-:Y:S02]  /*2ee0*/  SEL R9, R9, R6, P0 ;  /* 0x0000000609097207 */ /* 0x000fe40000000000 */
[----:B------:R-:W-:-:S02]  /*2ef0*/  SEL R7, R13, R7, P0 ;  /* 0x000000070d077207 */ /* 0x000fc40000000000 */
[CC--:B------:R-:W-:Y:S02]  /*2f00*/  ISETP.GT.U32.AND P1, PT, R9.reuse, R24.reuse, PT ;  /* 0x000000180900720c */ /* 0x0c0fe40003f24070 */
[----:B------:R-:W-:Y:S02]  /*2f10*/  ISETP.GT.U32.AND P0, PT, R9, R24, PT ;  /* 0x000000180900720c */ /* 0x000fe40003f04070 */
[CC--:B------:R-:W-:Y:S02]  /*2f20*/  ISETP.GT.U32.AND.EX P1, PT, R7.reuse, R22.reuse, PT, P1 ;  /* 0x000000160700720c */ /* 0x0c0fe40003f24110 */
[----:B------:R-:W-:Y:S02]  /*2f30*/  ISETP.GT.U32.AND.EX P0, PT, R7, R22, PT, P0 ;  /* 0x000000160700720c */ /* 0x000fe40003f04100 */
[----:B------:R-:W-:Y:S02]  /*2f40*/  SEL R24, R9, R24, P1 ;  /* 0x0000001809187207 */ /* 0x000fe40000800000 */
[----:B------:R-:W-:-:S02]  /*2f50*/  SEL R22, R7, R22, P1 ;  /* 0x0000001607167207 */ /* 0x000fc40000800000 */
[----:B------:R-:W-:-:S07]  /*2f60*/  SEL R5, R20, R5, P0 ;  /* 0x0000000514057207 */ /* 0x000fce0000000000 */
.L_x_25:
[----:B------:R-:W-:-:S04]  /*2f70*/  ISETP.NE.U32.AND P0, PT, R24, RZ, PT ;  /* 0x000000ff1800720c */ /* 0x000fc80003f05070 */
[----:B------:R-:W-:-:S13]  /*2f80*/  ISETP.NE.AND.EX P0, PT, R22, RZ, PT, P0 ;  /* 0x000000ff1600720c */ /* 0x000fda0003f05300 */
[----:B------:R-:W-:Y:S05]  /*2f90*/  @!P0 BRA `(.L_x_28) ;  /* 0x0000002400908947 */ /* 0x000fea0003800000 */
[----:B------:R-:W0:Y:S01]  /*2fa0*/  S2R R6, SR_CgaCtaId ;  /* 0x0000000000067919 */ /* 0x000e220000008800 */
[----:B------:R-:W-:Y:S01]  /*2fb0*/  ISETP.GE.U32.AND P0, PT, R3, 0x3, PT ;  /* 0x000000030300780c */ /* 0x000fe20003f06070 */
[----:B------:R-:W-:Y:S01]  /*2fc0*/  IMAD.MOV.U32 R13, RZ, RZ, RZ ;  /* 0x000000ffff0d7224 */ /* 0x000fe200078e00ff */
[----:B------:R-:W-:-:S04]  /*2fd0*/  MOV R7, 0x400 ;  /* 0x0000040000077802 */ /* 0x000fc80000000f00 */
[----:B0-----:R-:W-:-:S05]  /*2fe0*/  LEA R22, R6, R7, 0x18 ;  /* 0x0000000706167211 */ /* 0x001fca00078ec0ff */
[--C-:B------:R-:W-:Y:S02]  /*2ff0*/  IMAD R5, R5, 0xa0, R22.reuse ;  /* 0x000000a005057824 */ /* 0x100fe400078e0216 */
[----:B------:R-:W-:Y:S01]  /*3000*/  IMAD R22, R28, 0xa0, R22 ;  /* 0x000000a01c167824 */ /* 0x000fe200078e0216 */
[----:B------:R-:W-:Y:S06]  /*3010*/  @!P0 BRA `(.L_x_29) ;  /* 0x00000008003c8947 */ /* 0x000fec0003800000 */
[----:B------:R-:W-:Y:S01]  /*3020*/  ISETP.GT.AND P0, PT, R30, RZ, PT ;  /* 0x000000ff1e00720c */ /* 0x000fe20003f04270 */
[----:B-----5:R-:W-:-:S12]  /*3030*/  IMAD.MOV.U32 R9, RZ, RZ, RZ ;  /* 0x000000ffff097224 */ /* 0x020fd800078e00ff */
[----:B------:R-:W-:Y:S05]  /*3040*/  @!P0 BRA `(.L_x_30) ;  /* 0x0000000400d88947 */ /* 0x000fea0003800000 */
[----:B------:R-:W-:Y:S01]  /*3050*/  IMAD.IADD R8, R30, 0x1, -R9 ;  /* 0x000000011e087824 */ /* 0x000fe200078e0a09 */
[----:B------:R-:W-:-:S04]  /*3060*/  PLOP3.LUT P0, PT, PT, PT, PT, 0x80, 0x8 ;  /* 0x000000000008781c */ /* 0x000fc80003f0f070 */
[----:B------:R-:W-:-:S13]  /*3070*/  ISETP.GT.AND P1, PT, R8, 0xc, PT ;  /* 0x0000000c0800780c */ /* 0x000fda0003f24270 */
[----:B------:R-:W-:Y:S05]  /*3080*/  @!P1 BRA `(.L_x_31) ;  /* 0x0000000400209947 */ /* 0x000fea0003800000 */
[----:B------:R-:W-:Y:S01]  /*3090*/  PLOP3.LUT P0, PT, PT, PT, PT, 0x8, 0x80 ;  /* 0x000000000080781c */ /* 0x000fe20003f0e170 */
[----:B------:R-:W-:-:S12]  /*30a0*/  VIADD R8, R30, 0xfffffff4 ;  /* 0xfffffff41e087836 */ /* 0x000fd80000000000 */
.L_x_32:
[C---:B0-----:R-:W-:Y:S02]  /*30b0*/  IMAD R13, R9.reuse, 0x8, R5 ;  /* 0x00000008090d7824 */ /* 0x041fe400078e0205 */
[C---:B------:R-:W-:Y:S02]  /*30c0*/  IMAD R12, R9.reuse, 0x8, R22 ;  /* 0x00000008090c7824 */ /* 0x040fe400078e0216 */
[----:B------:R-:W-:Y:S01]  /*30d0*/  VIADD R9, R9, 0x10 ;  /* 0x0000001009097836 */ /* 0x000fe20000000000 */
[----:B------:R-:W0:Y:S04]  /*30e0*/  LDS.64 R16, [R13] ;  /* 0x000000000d107984 */ /* 0x000e280000000a00 */
[----:B------:R-:W1:Y:S01]  /*30f0*/  LDS.64 R14, [R12] ;  /* 0x000000000c0e7984 */ /* 0x000e620000000a00 */
[----:B------:R-:W-:-:S03]  /*3100*/  ISETP.GE.AND P1, PT, R9, R8, PT ;  /* 0x000000080900720c */ /* 0x000fc60003f26270 */
[----:B0-----:R-:W-:Y:S04]  /*3110*/  STS.64 [R12], R16 ;  /* 0x000000100c007388 */ /* 0x001fe80000000a00 */
[----:B-1----:R-:W-:Y:S04]  /*3120*/  STS.64 [R13], R14 ;  /* 0x0000000e0d007388 */ /* 0x002fe80000000a00 */
[----:B------:R-:W0:Y:S04]  /*3130*/  LDS.64 R34, [R13+0x8] ;  /* 0x000008000d227984 */ /* 0x000e280000000a00 */
[----:B------:R-:W1:Y:S04]  /*3140*/  LDS.64 R18, [R12+0x8] ;  /* 0x000008000c127984 */ /* 0x000e680000000a00 */
[----:B0-----:R-:W-:Y:S04]  /*3150*/  STS.64 [R12+0x8], R34 ;  /* 0x000008220c007388 */ /* 0x001fe80000000a00 */
[----:B-1----:R-:W-:Y:S04]  /*3160*/  STS.64 [R13+0x8], R18 ;  /* 0x000008120d007388 */ /* 0x002fe80000000a00 */
        /* <DEDUP_REMOVED lines=54> */
[----:B0-----:R0:W-:Y:S04]  /*34d0*/  STS.64 [R12+0x78], R36 ;  /* 0x000078240c007388 */ /* 0x0011e80000000a00 */
[----:B-1----:R0:W-:Y:S01]  /*34e0*/  STS.64 [R13+0x78], R16 ;  /* 0x000078100d007388 */ /* 0x0021e20000000a00 */
[----:B------:R-:W-:Y:S05]  /*34f0*/  @!P1 BRA `(.L_x_32) ;  /* 0xfffffff800ec9947 */ /* 0x000fea000383ffff */
[----:B0-----:R-:W-:-:S07]  /*3500*/  IMAD.MOV.U32 R13, RZ, RZ, R30 ;  /* 0x000000ffff0d7224 */ /* 0x001fce00078e001e */
.L_x_31:
[----:B------:R-:W-:-:S04]  /*3510*/  IADD3 R8, PT, PT, R30, -R9, RZ ;  /* 0x800000091e087210 */ /* 0x000fc80007ffe0ff */
[----:B------:R-:W-:-:S13]  /*3520*/  ISETP.GT.AND P1, PT, R8, 0x4, PT ;  /* 0x000000040800780c */ /* 0x000fda0003f24270 */
[----:B------:R-:W-:Y:S05]  /*3530*/  @!P1 BRA `(.L_x_33) ;  /* 0x0000000000949947 */ /* 0x000fea0003800000 */
[C---:B------:R-:W-:Y:S01]  /*3540*/  IMAD R12, R9.reuse, 0x8, R5 ;  /* 0x00000008090c7824 */ /* 0x040fe200078e0205 */
[----:B------:R-:W-:Y:S01]  /*3550*/  PLOP3.LUT P0, PT, PT, PT, PT, 0x8, 0x80 ;  /* 0x000000000080781c */ /* 0x000fe20003f0e170 */
[C---:B------:R-:W-:Y:S02]  /*3560*/  IMAD R8, R9.reuse, 0x8, R22 ;  /* 0x0000000809087824 */ /* 0x040fe400078e0216 */
[----:B------:R-:W-:Y:S01]  /*3570*/  IMAD.MOV.U32 R13, RZ, RZ, R30 ;  /* 0x000000ffff0d7224 */ /* 0x000fe200078e001e */
[----:B------:R-:W0:Y:S01]  /*3580*/  LDS.64 R16, [R12] ;  /* 0x000000000c107984 */ /* 0x000e220000000a00 */
[----:B------:R-:W-:-:S03]  /*3590*/  VIADD R9, R9, 0x8 ;  /* 0x0000000809097836 */ /* 0x000fc60000000000 */
[----:B------:R-:W1:Y:S04]  /*35a0*/  LDS.64 R14, [R8] ;  /* 0x00000000080e7984 */ /* 0x000e680000000a00 */
        /* <DEDUP_REMOVED lines=29> */
[----:B-1----:R0:W-:Y:S02]  /*3780*/  STS.64 [R12+0x38], R16 ;  /* 0x000038100c007388 */ /* 0x0021e40000000a00 */
.L_x_33:
[----:B------:R-:W-:-:S13]  /*3790*/  ISETP.NE.OR P0, PT, R9, R30, P0 ;  /* 0x0000001e0900720c */ /* 0x000fda0000705670 */
[----:B------:R-:W-:Y:S05]  /*37a0*/  @!P0 BRA `(.L_x_29) ;  /* 0x0000000000588947 */ /* 0x000fea0003800000 */
.L_x_30:
[C---:B--2---:R-:W-:Y:S02]  /*37b0*/  IMAD R29, R9.reuse, 0x8, R5 ;  /* 0x00000008091d7824 */ /* 0x044fe400078e0205 */
[C---:B------:R-:W-:Y:S02]  /*37c0*/  IMAD R27, R9.reuse, 0x8, R22 ;  /* 0x00000008091b7824 */ /* 0x040fe400078e0216 */
[----:B------:R-:W-:Y:S01]  /*37d0*/  VIADD R9, R9, 0x4 ;  /* 0x0000000409097836 */ /* 0x000fe20000000000 */
[----:B------:R-:W1:Y:S04]  /*37e0*/  LDS.64 R14, [R29] ;  /* 0x000000001d0e7984 */ /* 0x000e680000000a00 */
[----:B0-----:R-:W0:Y:S01]  /*37f0*/  LDS.64 R12, [R27] ;  /* 0x000000001b0c7984 */ /* 0x001e220000000a00 */
[----:B------:R-:W-:-:S03]  /*3800*/  ISETP.NE.AND P0, PT, R9, R30, PT ;  /* 0x0000001e0900720c */ /* 0x000fc60003f05270 */
[----:B-1----:R-:W-:Y:S04]  /*3810*/  STS.64 [R27], R14 ;  /* 0x0000000e1b007388 */ /* 0x002fe80000000a00 */
[----:B0-----:R-:W-:Y:S04]  /*3820*/  STS.64 [R29], R12 ;  /* 0x0000000c1d007388 */ /* 0x001fe80000000a00 */
        /* <DEDUP_REMOVED lines=12> */
[----:B------:R-:W-:Y:S05]  /*38f0*/  @P0 BRA `(.L_x_30) ;  /* 0xfffffffc00ac0947 */ /* 0x000fea000383ffff */
[----:B------:R-:W-:-:S07]  /*3900*/  IMAD.MOV.U32 R13, RZ, RZ, R30 ;  /* 0x000000ffff0d7224 */ /* 0x000fce00078e001e */
.L_x_29:
[----:B------:R-:W-:Y:S02]  /*3910*/  ISETP.NE.AND P0, PT, R11, RZ, PT ;  /* 0x000000ff0b00720c */ /* 0x000fe40003f05270 */
[----:B------:R-:W-:-:S04]  /*3920*/  IADD3 R7, PT, PT, R7, 0xa00, RZ ;  /* 0x00000a0007077810 */ /* 0x000fc80007ffe0ff */
[----:B------:R-:W-:-:S05]  /*3930*/  LEA R7, R6, R7, 0x18 ;  /* 0x0000000706077211 */ /* 0x000fca00078ec0ff */
[----:B0-----:R-:W-:Y:S02]  /*3940*/  IMAD R17, R28, 0x4, R7 ;  /* 0x000000041c117824 */ /* 0x001fe400078e0207 */
[----:B------:R-:W-:Y:S05]  /*3950*/  @!P0 BRA `(.L_x_34) ;  /* 0x0000000000448947 */ /* 0x000fea0003800000 */
[----:B------:R-:W-:Y:S01]  /*3960*/  IMAD R19, R13, 0x8, R5 ;  /* 0x000000080d137824 */ /* 0x000fe200078e0205 */
[----:B------:R-:W-:Y:S01]  /*3970*/  ISETP.NE.AND P0, PT, R11, 0x1, PT ;  /* 0x000000010b00780c */ /* 0x000fe20003f05270 */
[----:B------:R-:W-:-:S03]  /*3980*/  IMAD R5, R13, 0x8, R22 ;  /* 0x000000080d057824 */ /* 0x000fc600078e0216 */
[----:B-----5:R-:W0:Y:S04]  /*3990*/  LDS.64 R8, [R19] ;  /* 0x0000000013087984 */ /* 0x020e280000000a00 */
[----:B------:R-:W1:Y:S04]  /*39a0*/  LDS.64 R6, [R5] ;  /* 0x0000000005067984 */ /* 0x000e680000000a00 */
[----:B0-----:R0:W-:Y:S04]  /*39b0*/  STS.64 [R5], R8 ;  /* 0x0000000805007388 */ /* 0x0011e80000000a00 */
[----:B-1----:R0:W-:Y:S01]  /*39c0*/  STS.64 [R19], R6 ;  /* 0x0000000613007388 */ /* 0x0021e20000000a00 */
[----:B------:R-:W-:Y:S05]  /*39d0*/  @!P0 BRA `(.L_x_34) ;  /* 0x0000000000248947 */ /* 0x000fea0003800000 */
[----:B--2---:R-:W1:Y:S01]  /*39e0*/  LDS.64 R14, [R19+0x8] ;  /* 0x00000800130e7984 */ /* 0x004e620000000a00 */
[----:B------:R-:W-:-:S03]  /*39f0*/  ISETP.NE.AND P0, PT, R11, 0x2, PT ;  /* 0x000000020b00780c */ /* 0x000fc60003f05270 */
[----:B0-----:R-:W0:Y:S04]  /*3a00*/  LDS.64 R6, [R5+0x8] ;  /* 0x0000080005067984 */ /* 0x001e280000000a00 */
[----:B-1----:R-:W-:Y:S04]  /*3a10*/  STS.64 [R5+0x8], R14 ;  /* 0x0000080e05007388 */ /* 0x002fe80000000a00 */
[----:B0-----:R-:W-:Y:S04]  /*3a20*/  STS.64 [R19+0x8], R6 ;  /* 0x0000080613007388 */ /* 0x001fe80000000a00 */
[----:B------:R-:W0:Y:S04]  /*3a30*/  @P0 LDS.64 R12, [R19+0x10] ;  /* 0x00001000130c0984 */ /* 0x000e280000000a00 */
[----:B------:R-:W1:Y:S04]  /*3a40*/  @P0 LDS.64 R8, [R5+0x10] ;  /* 0x0000100005080984 */ /* 0x000e680000000a00 */
[----:B0-----:R3:W-:Y:S04]  /*3a50*/  @P0 STS.64 [R5+0x10], R12 ;  /* 0x0000100c05000388 */ /* 0x0017e80000000a00 */
[----:B-1----:R3:W-:Y:S02]  /*3a60*/  @P0 STS.64 [R19+0x10], R8 ;  /* 0x0000100813000388 */ /* 0x0027e40000000a00 */
.L_x_34:
[----:B------:R1:W-:Y:S01]  /*3a70*/  STS [R17], R26 ;  /* 0x0000001a11007388 */ /* 0x0003e20000000800 */
[C---:B------:R-:W-:Y:S01]  /*3a80*/  IMAD.IADD R20, R3.reuse, 0x1, -R26 ;  /* 0x0000000103147824 */ /* 0x040fe200078e0a1a */
[----:B---3--:R-:W-:Y:S01]  /*3a90*/  IADD3 R13, PT, PT, -R3, R26, RZ ;  /* 0x0000001a030d7210 */ /* 0x008fe20007ffe1ff */
[C---:B------:R-:W-:Y:S02]  /*3aa0*/  IMAD R21, R26.reuse, 0x8, R22 ;  /* 0x000000081a157824 */ /* 0x040fe400078e0216 */
[----:B0-----:R-:W-:Y:S01]  /*3ab0*/  VIADD R19, R26, 0x1 ;  /* 0x000000011a137836 */ /* 0x001fe20000000000 */
[----:B------:R-:W-:Y:S01]  /*3ac0*/  LOP3.LUT R20, R20, 0x3, RZ, 0xc0, !PT ;  /* 0x0000000314147812 */ /* 0x000fe200078ec0ff */
[C---:B------:R-:W-:Y:S02]  /*3ad0*/  VIADD R18, R26.reuse, 0x2 ;  /* 0x000000021a127836 */ /* 0x040fe40000000000 */
[----:B------:R-:W-:Y:S02]  /*3ae0*/  VIADD R12, R26, 0x3 ;  /* 0x000000031a0c7836 */ /* 0x000fe40000000000 */
[----:B-12---:R-:W-:-:S07]  /*3af0*/  IMAD.MOV.U32 R29, RZ, RZ, RZ ;  /* 0x000000ffff1d7224 */ /* 0x006fce00078e00ff */
.L_x_71:
[----:B------:R-:W-:-:S13]  /*3b00*/  ISETP.NE.AND P0, PT, R29, R28, PT ;  /* 0x0000001c1d00720c */ /* 0x000fda0003f05270 */
[----:B01234-:R-:W-:Y:S05]  /*3b10*/  @!P0 BRA `(.L_x_35) ;  /* 0x0000001800a08947 */ /* 0x01ffea0003800000 */
[----:B------:R-:W0:Y:S01]  /*3b20*/  S2R R6, SR_CgaCtaId ;  /* 0x0000000000067919 */ /* 0x000e220000008800 */
[----:B------:R-:W-:-:S04]  /*3b30*/  MOV R5, 0x400 ;  /* 0x0000040000057802 */ /* 0x000fc80000000f00 */
[----:B0-----:R-:W-:-:S05]  /*3b40*/  LEA R6, R6, R5, 0x18 ;  /* 0x0000000506067211 */ /* 0x001fca00078ec0ff */
[----:B------:R-:W-:-:S04]  /*3b50*/  IMAD R14, R29, 0xa0, R6 ;  /* 0x000000a01d0e7824 */ /* 0x000fc800078e0206 */
[----:B------:R-:W-:-:S05]  /*3b60*/  IMAD R15, R26, 0x8, R14 ;  /* 0x000000081a0f7824 */ /* 0x000fca00078e020e */
[----:B------:R-:W0:Y:S02]  /*3b70*/  LDS.64 R40, [R15] ;  /* 0x000000000f287984 */ /* 0x000e240000000a00 */
[----:B0-----:R-:W-:-:S04]  /*3b80*/  ISETP.NE.U32.AND P0, PT, R40, RZ, PT ;  /* 0x000000ff2800720c */ /* 0x001fc80003f05070 */
[----:B------:R-:W-:-:S13]  /*3b90*/  ISETP.NE.AND.EX P0, PT, R41, RZ, PT, P0 ;  /* 0x000000ff2900720c */ /* 0x000fda0003f05300 */
[----:B------:R-:W-:Y:S05]  /*3ba0*/  @!P0 BRA `(.L_x_35) ;  /* 0x00000018007c8947 */ /* 0x000fea0003800000 */
[----:B-----5:R-:W0:Y:S01]  /*3bb0*/  LDS.64 R8, [R21] ;  /* 0x0000000015087984 */ /* 0x020e220000000a00 */
[----:B------:R-:W-:Y:S04]  /*3bc0*/  BSSY.RECONVERGENT B1, `(.L_x_36) ;  /* 0x0000081000017945 */ /* 0x000fe80003800200 */
[----:B------:R-:W-:Y:S01]  /*3bd0*/  BSSY.RELIABLE B2, `(.L_x_37) ;  /* 0x0000034000027945 */ /* 0x000fe20003800100 */
[----:B------:R-:W-:Y:S01]  /*3be0*/  IMAD.MOV.U32 R16, RZ, RZ, R26 ;  /* 0x000000ffff107224 */ /* 0x000fe200078e001a */
[----:B0-----:R-:W-:Y:S02]  /*3bf0*/  IADD3 R5, P1, PT, RZ, -R8, RZ ;  /* 0x80000008ff057210 */ /* 0x001fe40007f3e0ff */
[----:B------:R-:W-:-:S03]  /*3c00*/  ISETP.LT.AND P0, PT, R9, RZ, PT ;  /* 0x000000ff0900720c */ /* 0x000fc60003f01270 */
[----:B------:R-:W-:Y:S01]  /*3c10*/  IMAD.X R6, RZ, RZ, ~R9, P1 ;  /* 0x000000ffff067224 */ /* 0x000fe200008e0e09 */
[----:B------:R-:W-:-:S04]  /*3c20*/  SEL R32, R5, R8, P0 ;  /* 0x0000000805207207 */ /* 0x000fc80000000000 */
[----:B------:R-:W-:-:S07]  /*3c30*/  SEL R7, R6, R9, P0 ;  /* 0x0000000906077207 */ /* 0x000fce0000000000 */
.L_x_42:
[----:B------:R-:W-:-:S13]  /*3c40*/  ISETP.NE.AND P0, PT, R16, R3, PT ;  /* 0x000000031000720c */ /* 0x000fda0003f05270 */
[----:B------:R-:W-:Y:S05]  /*3c50*/  @!P0 BREAK.RELIABLE B2 ;  /* 0x0000000000028942 */ /* 0x000fea0003800100 */
[----:B------:R-:W-:Y:S05]  /*3c60*/  @!P0 BRA `(.L_x_38) ;  /* 0x0000000400d88947 */ /* 0x000fea0003800000 */
[----:B------:R-:W-:Y:S01]  /*3c70*/  IMAD R34, R16, 0x8, R22 ;  /* 0x0000000810227824 */ /* 0x000fe200078e0216 */
[----:B------:R-:W-:Y:S05]  /*3c80*/  BSSY.RECONVERGENT B3, `(.L_x_39) ;  /* 0x0000026000037945 */ /* 0x000fea0003800200 */
[----:B------:R-:W0:Y:S02]  /*3c90*/  LDS.64 R34, [R34+0x8] ;  /* 0x0000080022227984 */ /* 0x000e240000000a00 */
[-C--:B0-----:R-:W-:Y:S02]  /*3ca0*/  IMAD R5, R35, R40.reuse, RZ ;  /* 0x0000002823057224 */ /* 0x081fe400078e02ff */
[----:B------:R-:W-:-:S04]  /*3cb0*/  IMAD.WIDE.U32 R24, R34, R40, RZ ;  /* 0x0000002822187225 */ /* 0x000fc800078e00ff */
[----:B------:R-:W-:Y:S01]  /*3cc0*/  IMAD R5, R41, R34, R5 ;  /* 0x0000002229057224 */ /* 0x000fe200078e0205 */
[----:B------:R-:W-:-:S03]  /*3cd0*/  IADD3 R17, P0, PT, RZ, -R24, RZ ;  /* 0x80000018ff117210 */ /* 0x000fc60007f1e0ff */
[----:B------:R-:W-:-:S04]  /*3ce0*/  IMAD.IADD R5, R25, 0x1, R5 ;  /* 0x0000000119057824 */ /* 0x000fc800078e0205 */
[----:B------:R-:W-:Y:S01]  /*3cf0*/  IMAD.X R6, RZ, RZ, ~R5, P0 ;  /* 0x000000ffff067224 */ /* 0x000fe200000e0e05 */
[----:B------:R-:W-:-:S04]  /*3d00*/  ISETP.LT.AND P1, PT, R5, RZ, PT ;  /* 0x000000ff0500720c */ /* 0x000fc80003f21270 */
[----:B------:R-:W-:Y:S02]  /*3d10*/  SEL R25, R6, R5, P1 ;  /* 0x0000000506197207 */ /* 0x000fe40000800000 */
[----:B------:R-:W-:Y:S02]  /*3d20*/  SEL R33, R17, R24, P1 ;  /* 0x0000001811217207 */ /* 0x000fe40000800000 */
[----:B------:R-:W-:-:S04]  /*3d30*/  LOP3.LUT R5, R25, R7, RZ, 0xfc, !PT ;  /* 0x0000000719057212 */ /* 0x000fc800078efcff */
[----:B------:R-:W-:-:S13]  /*3d40*/  ISETP.NE.U32.AND P0, PT, R5, RZ, PT ;  /* 0x000000ff0500720c */ /* 0x000fda0003f05070 */
[----:B------:R-:W-:Y:S05]  /*3d50*/  @P0 BRA `(.L_x_40) ;  /* 0x0000000000500947 */ /* 0x000fea0003800000 */
[----:B------:R-:W0:Y:S01]  /*3d60*/  I2F.U32.RP R5, R32 ;  /* 0x0000002000057306 */ /* 0x000e220000209000 */
[----:B------:R-:W-:-:S07]  /*3d70*/  ISETP.NE.U32.AND P1, PT, R32, RZ, PT ;  /* 0x000000ff2000720c */ /* 0x000fce0003f25070 */
[----:B0-----:R-:W0:Y:S02]  /*3d80*/  MUFU.RCP R5, R5 ;  /* 0x0000000500057308 */ /* 0x001e240000001000 */
[----:B0-----:R-:W-:-:S06]  /*3d90*/  VIADD R24, R5, 0xffffffe ;  /* 0x0ffffffe05187836 */ /* 0x001fcc0000000000 */
[----:B------:R0:W1:Y:S02]  /*3da0*/  F2I.FTZ.U32.TRUNC.NTZ R25, R24 ;  /* 0x0000001800197305 */ /* 0x000064000021f000 */
[----:B0-----:R-:W-:Y:S01]  /*3db0*/  IMAD.MOV.U32 R24, RZ, RZ, RZ ;  /* 0x000000ffff187224 */ /* 0x001fe200078e00ff */
[----:B-1----:R-:W-:-:S05]  /*3dc0*/  IADD3 R17, PT, PT, RZ, -R25, RZ ;  /* 0x80000019ff117210 */ /* 0x002fca0007ffe0ff */
[----:B------:R-:W-:-:S04]  /*3dd0*/  IMAD R17, R17, R32, RZ ;  /* 0x0000002011117224 */ /* 0x000fc800078e02ff */
[----:B------:R-:W-:-:S06]  /*3de0*/  IMAD.HI.U32 R25, R25, R17, R24 ;  /* 0x0000001119197227 */ /* 0x000fcc00078e0018 */
[----:B------:R-:W-:-:S04]  /*3df0*/  IMAD.HI.U32 R25, R25, R33, RZ ;  /* 0x0000002119197227 */ /* 0x000fc800078e00ff */
[----:B------:R-:W-:-:S04]  /*3e00*/  IMAD.MOV R25, RZ, RZ, -R25 ;  /* 0x000000ffff197224 */ /* 0x000fc800078e0a19 */
[----:B------:R-:W-:-:S05]  /*3e10*/  IMAD R17, R32, R25, R33 ;  /* 0x0000001920117224 */ /* 0x000fca00078e0221 */
[----:B------:R-:W-:-:S13]  /*3e20*/  ISETP.GE.U32.AND P0, PT, R17, R32, PT ;  /* 0x000000201100720c */ /* 0x000fda0003f06070 */
[----:B------:R-:W-:-:S05]  /*3e30*/  @P0 IMAD.IADD R17, R17, 0x1, -R32 ;  /* 0x0000000111110824 */ /* 0x000fca00078e0a20 */
[----:B------:R-:W-:-:S13]  /*3e40*/  ISETP.GE.U32.AND P0, PT, R17, R32, PT ;  /* 0x000000201100720c */ /* 0x000fda0003f06070 */
[----:B------:R-:W-:Y:S01]  /*3e50*/  @P0 IMAD.IADD R17, R17, 0x1, -R32 ;  /* 0x0000000111110824 */ /* 0x000fe200078e0a20 */
[----:B------:R-:W-:-:S04]  /*3e60*/  @!P1 LOP3.LUT R17, RZ, R32, RZ, 0x33, !PT ;  /* 0x00000020ff119212 */ /* 0x000fc800078e33ff */
[----:B------:R-:W-:-:S04]  /*3e70*/  ISETP.NE.U32.AND P0, PT, R17, RZ, PT ;  /* 0x000000ff1100720c */ /* 0x000fc80003f05070 */
[----:B------:R-:W-:Y:S01]  /*3e80*/  ISETP.NE.AND.EX P0, PT, RZ, RZ, PT, P0 ;  /* 0x000000ffff00720c */ /* 0x000fe20003f05300 */
[----:B------:R-:W-:-:S12]  /*3e90*/  BRA `(.L_x_41) ;  /* 0x0000000000107947 */ /* 0x000fd80003800000 */
.L_x_40:
[----:B------:R-:W-:-:S07]  /*3ea0*/  MOV R24, 0x3ec0 ;  /* 0x00003ec000187802 */ /* 0x000fce0000000f00 */
[----:B------:R-:W-:Y:S05]  /*3eb0*/  CALL.REL.NOINC `($__internal_2_$__cuda_sm20_rem_u64) ;  /* 0x0000004800707944 */ /* 0x000fea0003c00000 */
[----:B------:R-:W-:-:S04]  /*3ec0*/  ISETP.NE.U32.AND P0, PT, R34, RZ, PT ;  /* 0x000000ff2200720c */ /* 0x000fc80003f05070 */
[----:B------:R-:W-:-:S13]  /*3ed0*/  ISETP.NE.AND.EX P0, PT, R5, RZ, PT, P0 ;  /* 0x000000ff0500720c */ /* 0x000fda0003f05300 */
.L_x_41:
[----:B------:R-:W-:Y:S05]  /*3ee0*/  BSYNC.RECONVERGENT B3 ;  /* 0x0000000000037941 */ /* 0x000fea0003800200 */
.L_x_39:
[----:B------:R-:W-:Y:S01]  /*3ef0*/  VIADD R16, R16, 0x1 ;  /* 0x0000000110107836 */ /* 0x000fe20000000000 */
[----:B------:R-:W-:Y:S06]  /*3f00*/  @!P0 BRA `(.L_x_42) ;  /* 0xfffffffc004c8947 */ /* 0x000fec000383ffff */
[----:B------:R-:W-:Y:S05]  /*3f10*/  BSYNC.RELIABLE B2 ;  /* 0x0000000000027941 */ /* 0x000fea0003800100 */
.L_x_37:
[----:B------:R-:W-:Y:S01]  /*3f20*/  ISETP.GE.U32.AND P0, PT, R3, 0x3, PT ;  /* 0x000000030300780c */ /* 0x000fe20003f06070 */
[----:B------:R-:W-:-:S12]  /*3f30*/  IMAD.MOV.U32 R5, RZ, RZ, RZ ;  /* 0x000000ffff057224 */ /* 0x000fd800078e00ff */
[----:B------:R-:W-:Y:S05]  /*3f40*/  @!P0 BRA `(.L_x_43) ;  /* 0x0000000000948947 */ /* 0x000fea0003800000 */
[-C--:B------:R-:W-:Y:S01]  /*3f50*/  IADD3 R27, P1, PT, RZ, -R8.reuse, RZ ;  /* 0x80000008ff1b7210 */ /* 0x080fe20007f3e0ff */
[----:B------:R-:W-:Y:S01]  /*3f60*/  BSSY.RECONVERGENT B2, `(.L_x_44) ;  /* 0x0000022000027945 */ /* 0x000fe20003800200 */
[----:B------:R-:W-:Y:S01]  /*3f70*/  ISETP.LT.AND P0, PT, R9, RZ, PT ;  /* 0x000000ff0900720c */ /* 0x000fe20003f01270 */
[----:B------:R-:W-:Y:S02]  /*3f80*/  IMAD.MOV.U32 R31, RZ, RZ, RZ ;  /* 0x000000ffff1f7224 */ /* 0x000fe400078e00ff */
[----:B------:R-:W-:Y:S01]  /*3f90*/  IMAD.X R6, RZ, RZ, ~R9, P1 ;  /* 0x000000ffff067224 */ /* 0x000fe200008e0e09 */
[----:B------:R-:W-:-:S04]  /*3fa0*/  SEL R27, R27, R8, P0 ;  /* 0x000000081b1b7207 */ /* 0x000fc80000000000 */
[----:B------:R-:W-:-:S07]  /*3fb0*/  SEL R5, R6, R9, P0 ;  /* 0x0000000906057207 */ /* 0x000fce0000000000 */
.L_x_45:
[C---:B0-----:R-:W-:Y:S01]  /*3fc0*/  LEA R35, R31.reuse, R14, 0x3 ;  /* 0x0000000e1f237211 */ /* 0x041fe200078e18ff */
[----:B------:R-:W-:-:S04]  /*3fd0*/  VIADD R31, R31, 0x4 ;  /* 0x000000041f1f7836 */ /* 0x000fc80000000000 */
[----:B------:R-:W0:Y:S01]  /*3fe0*/  LDS.64 R24, [R35] ;  /* 0x0000000023187984 */ /* 0x000e220000000a00 */
[----:B------:R-:W-:-:S03]  /*3ff0*/  ISETP.NE.AND P0, PT, R31, R30, PT ;  /* 0x0000001e1f00720c */ /* 0x000fc60003f05270 */
[----:B------:R-:W1:Y:S04]  /*4000*/  LDS.64 R16, [R35+0x8] ;  /* 0x0000080023107984 */ /* 0x000e680000000a00 */
[----:B------:R-:W2:Y:S04]  /*4010*/  LDS.64 R32, [R35+0x10] ;  /* 0x0000100023207984 */ /* 0x000ea80000000a00 */
[----:B------:R-:W3:Y:S01]  /*4020*/  LDS.64 R6, [R35+0x18] ;  /* 0x0000180023067984 */ /* 0x000ee20000000a00 */
[----:B0-----:R-:W-:-:S04]  /*4030*/  IMAD R25, R25, R27, RZ ;  /* 0x0000001b19197224 */ /* 0x001fc800078e02ff */
[C---:B------:R-:W-:Y:S02]  /*4040*/  IMAD R37, R24.reuse, R5, R25 ;  /* 0x0000000518257224 */ /* 0x040fe400078e0219 */
[----:B------:R-:W-:-:S04]  /*4050*/  IMAD.WIDE.U32 R24, R24, R27, RZ ;  /* 0x0000001b18187225 */ /* 0x000fc800078e00ff */
[----:B------:R-:W-:Y:S02]  /*4060*/  IMAD.IADD R25, R25, 0x1, R37 ;  /* 0x0000000119197824 */ /* 0x000fe400078e0225 */
[-C--:B-1----:R-:W-:Y:S02]  /*4070*/  IMAD R37, R17, R27.reuse, RZ ;  /* 0x0000001b11257224 */ /* 0x082fe400078e02ff */
[-C--:B--2---:R-:W-:Y:S01]  /*4080*/  IMAD R39, R33, R27.reuse, RZ ;  /* 0x0000001b21277224 */ /* 0x084fe200078e02ff */
[----:B------:R0:W-:Y:S01]  /*4090*/  STS.64 [R35], R24 ;  /* 0x0000001823007388 */ /* 0x0001e20000000a00 */
[----:B---3--:R-:W-:Y:S02]  /*40a0*/  IMAD R7, R7, R27, RZ ;  /* 0x0000001b07077224 */ /* 0x008fe400078e02ff */
[----:B------:R-:W-:Y:S02]  /*40b0*/  IMAD R37, R5, R16, R37 ;  /* 0x0000001005257224 */ /* 0x000fe400078e0225 */
[----:B------:R-:W-:-:S02]  /*40c0*/  IMAD R39, R32, R5, R39 ;  /* 0x0000000520277224 */ /* 0x000fc400078e0227 */
[----:B------:R-:W-:Y:S02]  /*40d0*/  IMAD R43, R5, R6, R7 ;  /* 0x00000006052b7224 */ /* 0x000fe400078e0207 */
[----:B------:R-:W-:-:S04]  /*40e0*/  IMAD.WIDE.U32 R16, R16, R27, RZ ;  /* 0x0000001b10107225 */ /* 0x000fc800078e00ff */
[----:B------:R-:W-:-:S04]  /*40f0*/  IMAD.WIDE.U32 R32, R32, R27, RZ ;  /* 0x0000001b20207225 */ /* 0x000fc800078e00ff */
[----:B------:R-:W-:-:S04]  /*4100*/  IMAD.WIDE.U32 R6, R6, R27, RZ ;  /* 0x0000001b06067225 */ /* 0x000fc800078e00ff */
[----:B------:R-:W-:Y:S02]  /*4110*/  IMAD.IADD R17, R17, 0x1, R37 ;  /* 0x0000000111117824 */ /* 0x000fe400078e0225 */
[----:B------:R-:W-:Y:S02]  /*4120*/  IMAD.IADD R33, R33, 0x1, R39 ;  /* 0x0000000121217824 */ /* 0x000fe400078e0227 */
[----:B------:R-:W-:Y:S01]  /*4130*/  IMAD.IADD R7, R7, 0x1, R43 ;  /* 0x0000000107077824 */ /* 0x000fe200078e022b */
[----:B------:R0:W-:Y:S04]  /*4140*/  STS.64 [R35+0x8], R16 ;  /* 0x0000081023007388 */ /* 0x0001e80000000a00 */
[----:B------:R0:W-:Y:S04]  /*4150*/  STS.64 [R35+0x10], R32 ;  /* 0x0000102023007388 */ /* 0x0001e80000000a00 */
[----:B------:R0:W-:Y:S01]  /*4160*/  STS.64 [R35+0x18], R6 ;  /* 0x0000180623007388 */ /* 0x0001e20000000a00 */
[----:B------:R-:W-:Y:S05]  /*4170*/  @P0 BRA `(.L_x_45) ;  /* 0xfffffffc00900947 */ /* 0x000fea000383ffff */
[----:B------:R-:W-:Y:S05]  /*4180*/  BSYNC.RECONVERGENT B2 ;  /* 0x0000000000027941 */ /* 0x000fea0003800200 */
.L_x_44:
[----:B------:R-:W-:-:S07]  /*4190*/  IMAD.MOV.U32 R5, RZ, RZ, R30 ;  /* 0x000000ffff057224 */ /* 0x000fce00078e001e */
.L_x_43:
[----:B------:R-:W-:-:S13]  /*41a0*/  ISETP.NE.AND P0, PT, R11, RZ, PT ;  /* 0x000000ff0b00720c */ /* 0x000fda0003f05270 */
[----:B------:R-:W-:Y:S05]  /*41b0*/  @!P0 BRA `(.L_x_46) ;  /* 0x0000000000708947 */ /* 0x000fea0003800000 */
[----:B------:R-:W-:Y:S01]  /*41c0*/  IMAD R5, R5, 0x8, R14 ;  /* 0x0000000805057824 */ /* 0x000fe200078e020e */
[-C--:B------:R-:W-:Y:S02]  /*41d0*/  IADD3 R27, P1, PT, RZ, -R8.reuse, RZ ;  /* 0x80000008ff1b7210 */ /* 0x080fe40007f3e0ff */
[----:B------:R-:W-:Y:S02]  /*41e0*/  ISETP.LT.AND P0, PT, R9, RZ, PT ;  /* 0x000000ff0900720c */ /* 0x000fe40003f01270 */
[----:B0-----:R-:W0:Y:S01]  /*41f0*/  LDS.64 R16, [R5] ;  /* 0x0000000005107984 */ /* 0x001e220000000a00 */
[----:B------:R-:W-:Y:S01]  /*4200*/  IMAD.X R6, RZ, RZ, ~R9, P1 ;  /* 0x000000ffff067224 */ /* 0x000fe200008e0e09 */
[----:B------:R-:W-:-:S04]  /*4210*/  SEL R27, R27, R8, P0 ;  /* 0x000000081b1b7207 */ /* 0x000fc80000000000 */
[----:B------:R-:W-:Y:S02]  /*4220*/  SEL R25, R6, R9, P0 ;  /* 0x0000000906197207 */ /* 0x000fe40000000000 */
[----:B------:R-:W-:Y:S01]  /*4230*/  ISETP.NE.AND P0, PT, R11, 0x1, PT ;  /* 0x000000010b00780c */ /* 0x000fe20003f05270 */
[-C--:B0-----:R-:W-:Y:S02]  /*4240*/  IMAD R17, R17, R27.reuse, RZ ;  /* 0x0000001b11117224 */ /* 0x081fe400078e02ff */
[----:B------:R-:W-:-:S04]  /*4250*/  IMAD.WIDE.U32 R6, R16, R27, RZ ;  /* 0x0000001b10067225 */ /* 0x000fc800078e00ff */
[----:B------:R-:W-:-:S05]  /*4260*/  IMAD R17, R16, R25, R17 ;  /* 0x0000001910117224 */ /* 0x000fca00078e0211 */
[----:B------:R-:W-:-:S05]  /*4270*/  IADD3 R7, PT, PT, R7, R17, RZ ;  /* 0x0000001107077210 */ /* 0x000fca0007ffe0ff */
[----:B------:R1:W-:Y:S01]  /*4280*/  STS.64 [R5], R6 ;  /* 0x0000000605007388 */ /* 0x0003e20000000a00 */
[----:B------:R-:W-:Y:S05]  /*4290*/  @!P0 BRA `(.L_x_46) ;  /* 0x0000000000388947 */ /* 0x000fea0003800000 */
[----:B-1----:R-:W0:Y:S01]  /*42a0*/  LDS.64 R6, [R5+0x8] ;  /* 0x0000080005067984 */ /* 0x002e220000000a00 */
[----:B------:R-:W-:Y:S01]  /*42b0*/  ISETP.NE.AND P0, PT, R11, 0x2, PT ;  /* 0x000000020b00780c */ /* 0x000fe20003f05270 */
[-C--:B0-----:R-:W-:Y:S02]  /*42c0*/  IMAD R7, R7, R27.reuse, RZ ;  /* 0x0000001b07077224 */ /* 0x081fe400078e02ff */
[----:B------:R-:W-:-:S04]  /*42d0*/  IMAD.WIDE.U32 R16, R6, R27, RZ ;  /* 0x0000001b06107225 */ /* 0x000fc800078e00ff */
[----:B------:R-:W-:-:S04]  /*42e0*/  IMAD R7, R25, R6, R7 ;  /* 0x0000000619077224 */ /* 0x000fc800078e0207 */
[----:B------:R-:W-:-:S05]  /*42f0*/  IMAD.IADD R17, R17, 0x1, R7 ;  /* 0x0000000111117824 */ /* 0x000fca00078e0207 */
[----:B------:R2:W-:Y:S01]  /*4300*/  STS.64 [R5+0x8], R16 ;  /* 0x0000081005007388 */ /* 0x0005e20000000a00 */
[----:B------:R-:W-:Y:S05]  /*4310*/  @!P0 BRA `(.L_x_46) ;  /* 0x0000000000188947 */ /* 0x000fea0003800000 */
[----:B--2---:R-:W0:Y:S02]  /*4320*/  LDS.64 R16, [R5+0x10] ;  /* 0x0000100005107984 */ /* 0x004e240000000a00 */
[-C--:B0-----:R-:W-:Y:S02]  /*4330*/  IMAD R17, R17, R27.reuse, RZ ;  /* 0x0000001b11117224 */ /* 0x081fe400078e02ff */
[----:B------:R-:W-:-:S04]  /*4340*/  IMAD.WIDE.U32 R6, R16, R27, RZ ;  /* 0x0000001b10067225 */ /* 0x000fc800078e00ff */
[----:B------:R-:W-:-:S04]  /*4350*/  IMAD R17, R16, R25, R17 ;  /* 0x0000001910117224 */ /* 0x000fc800078e0211 */
[----:B------:R-:W-:-:S05]  /*4360*/  IMAD.IADD R7, R7, 0x1, R17 ;  /* 0x0000000107077824 */ /* 0x000fca00078e0211 */
[----:B------:R3:W-:Y:S02]  /*4370*/  STS.64 [R5+0x10], R6 ;  /* 0x0000100605007388 */ /* 0x0007e40000000a00 */
.L_x_46:
[----:B------:R-:W-:Y:S01]  /*4380*/  ISETP.GT.U32.AND P0, PT, R8, -0x1, PT ;  /* 0xffffffff0800780c */ /* 0x000fe20003f04070 */
[----:B------:R-:W-:-:S03]  /*4390*/  IMAD.MOV.U32 R8, RZ, RZ, -0x1 ;  /* 0xffffffffff087424 */ /* 0x000fc600078e00ff */
[----:B------:R-:W-:-:S04]  /*43a0*/  ISETP.GT.AND.EX P0, PT, R9, -0x1, PT, P0 ;  /* 0xffffffff0900780c */ /* 0x000fc80003f04300 */
[----:B------:R-:W-:Y:S02]  /*43b0*/  SEL R8, R8, 0x1, !P0 ;  /* 0x0000000108087807 */ /* 0x000fe40004000000 */
[----:B------:R-:W-:-:S07]  /*43c0*/  SEL R9, RZ, 0xffffffff, P0 ;  /* 0xffffffffff097807 */ /* 0x000fce0000000000 */
.L_x_38:
[----:B------:R-:W-:Y:S05]  /*43d0*/  BSYNC.RECONVERGENT B1 ;  /* 0x0000000000017941 */ /* 0x000fea0003800200 */
.L_x_36:
[----:B------:R-:W-:Y:S01]  /*43e0*/  ISETP.NE.AND P0, PT, R20, RZ, PT ;  /* 0x000000ff1400720c */ /* 0x000fe20003f05270 */
[----:B------:R-:W-:-:S12]  /*43f0*/  IMAD.MOV.U32 R27, RZ, RZ, R26 ;  /* 0x000000ffff1b7224 */ /* 0x000fd800078e001a */
[----:B------:R-:W-:Y:S05]  /*4400*/  @!P0 BRA `(.L_x_47) ;  /* 0x0000000400e48947 */ /* 0x000fea0003800000 */
[----:B01-3--:R-:W2:Y:S01]  /*4410*/  LDS.64 R6, [R21+0x8] ;  /* 0x0000080015067984 */ /* 0x00bea20000000a00 */
[----:B------:R-:W-:Y:S01]  /*4420*/  BSSY.RECONVERGENT B1, `(.L_x_48) ;  /* 0x0000020000017945 */ /* 0x000fe20003800200 */
[-C--:B--2---:R-:W-:Y:S02]  /*4430*/  IMAD R5, R7, R40.reuse, RZ ;  /* 0x0000002807057224 */ /* 0x084fe400078e02ff */
[----:B------:R-:W-:-:S04]  /*4440*/  IMAD.WIDE.U32 R36, R6, R40, RZ ;  /* 0x0000002806247225 */ /* 0x000fc800078e00ff */
[----:B------:R-:W-:-:S04]  /*4450*/  IMAD R5, R41, R6, R5 ;  /* 0x0000000629057224 */ /* 0x000fc800078e0205 */
[----:B------:R-:W-:-:S05]  /*4460*/  IMAD.IADD R6, R37, 0x1, R5 ;  /* 0x0000000125067824 */ /* 0x000fca00078e0205 */
[----:B------:R-:W-:-:S04]  /*4470*/  LOP3.LUT R5, R6, R9, RZ, 0xfc, !PT ;  /* 0x0000000906057212 */ /* 0x000fc800078efcff */
[----:B------:R-:W-:-:S13]  /*4480*/  ISETP.NE.U32.AND P0, PT, R5, RZ, PT ;  /* 0x000000ff0500720c */ /* 0x000fda0003f05070 */
[----:B------:R-:W-:Y:S05]  /*4490*/  @P0 BRA `(.L_x_49) ;  /* 0x0000000000500947 */ /* 0x000fea0003800000 */
[----:B------:R-:W0:Y:S01]  /*44a0*/  I2F.U32.RP R5, R8 ;  /* 0x0000000800057306 */ /* 0x000e220000209000 */
[----:B------:R-:W-:Y:S01]  /*44b0*/  ISETP.NE.U32.AND P2, PT, R8, RZ, PT ;  /* 0x000000ff0800720c */ /* 0x000fe20003f45070 */
[----:B------:R-:W-:-:S06]  /*44c0*/  IMAD.MOV.U32 R25, RZ, RZ, RZ ;  /* 0x000000ffff197224 */ /* 0x000fcc00078e00ff */
[----:B0-----:R-:W0:Y:S02]  /*44d0*/  MUFU.RCP R5, R5 ;  /* 0x0000000500057308 */ /* 0x001e240000001000 */
[----:B0-----:R-:W-:-:S06]  /*44e0*/  VIADD R6, R5, 0xffffffe ;  /* 0x0ffffffe05067836 */ /* 0x001fcc0000000000 */
[----:B------:R0:W1:Y:S02]  /*44f0*/  F2I.FTZ.U32.TRUNC.NTZ R7, R6 ;  /* 0x0000000600077305 */ /* 0x000064000021f000 */
[----:B0-----:R-:W-:Y:S02]  /*4500*/  IMAD.MOV.U32 R6, RZ, RZ, RZ ;  /* 0x000000ffff067224 */ /* 0x001fe400078e00ff */
[----:B-1----:R-:W-:-:S04]  /*4510*/  IMAD.MOV R17, RZ, RZ, -R7 ;  /* 0x000000ffff117224 */ /* 0x002fc800078e0a07 */
[----:B------:R-:W-:-:S04]  /*4520*/  IMAD R17, R17, R8, RZ ;  /* 0x0000000811117224 */ /* 0x000fc800078e02ff */
[----:B------:R-:W-:-:S06]  /*4530*/  IMAD.HI.U32 R7, R7, R17, R6 ;  /* 0x0000001107077227 */ /* 0x000fcc00078e0006 */
[----:B------:R-:W-:-:S05]  /*4540*/  IMAD.HI.U32 R24, R7, R36, RZ ;  /* 0x0000002407187227 */ /* 0x000fca00078e00ff */
[----:B------:R-:W-:-:S05]  /*4550*/  IADD3 R37, PT, PT, -R24, RZ, RZ ;  /* 0x000000ff18257210 */ /* 0x000fca0007ffe1ff */
[----:B------:R-:W-:-:S05]  /*4560*/  IMAD R37, R8, R37, R36 ;  /* 0x0000002508257224 */ /* 0x000fca00078e0224 */
[----:B------:R-:W-:-:S13]  /*4570*/  ISETP.GE.U32.AND P0, PT, R37, R8, PT ;  /* 0x000000082500720c */ /* 0x000fda0003f06070 */
[----:B------:R-:W-:Y:S02]  /*4580*/  @P0 IMAD.IADD R37, R37, 0x1, -R8 ;  /* 0x0000000125250824 */ /* 0x000fe400078e0a08 */
[----:B------:R-:W-:-:S03]  /*4590*/  @P0 VIADD R24, R24, 0x1 ;  /* 0x0000000118180836 */ /* 0x000fc60000000000 */
[----:B------:R-:W-:-:S13]  /*45a0*/  ISETP.GE.U32.AND P1, PT, R37, R8, PT ;  /* 0x000000082500720c */ /* 0x000fda0003f26070 */
[----:B------:R-:W-:Y:S01]  /*45b0*/  @P1 VIADD R24, R24, 0x1 ;  /* 0x0000000118181836 */ /* 0x000fe20000000000 */
[----:B------:R-:W-:Y:S01]  /*45c0*/  @!P2 LOP3.LUT R24, RZ, R8, RZ, 0x33, !PT ;  /* 0x00000008ff18a212 */ /* 0x000fe200078e33ff */
[----:B------:R-:W-:Y:S06]  /*45d0*/  BRA `(.L_x_50) ;  /* 0x0000000000107947 */ /* 0x000fec0003800000 */
.L_x_49:
[----:B------:R-:W-:Y:S01]  /*45e0*/  IMAD.MOV.U32 R5, RZ, RZ, R6 ;  /* 0x000000ffff057224 */ /* 0x000fe200078e0006 */
[----:B------:R-:W-:Y:S01]  /*45f0*/  MOV R6, 0x4620 ;  /* 0x0000462000067802 */ /* 0x000fe20000000f00 */
[----:B------:R-:W-:-:S07]  /*4600*/  IMAD.MOV.U32 R7, RZ, RZ, R9 ;  /* 0x000000ffff077224 */ /* 0x000fce00078e0009 */
[----:B------:R-:W-:Y:S05]  /*4610*/  CALL.REL.NOINC `($__internal_0_$__cuda_sm20_div_s64) ;  /* 0x0000003800147944 */ /* 0x000fea0003c00000 */
.L_x_50:
[----:B------:R-:W-:Y:S05]  /*4620*/  BSYNC.RECONVERGENT B1 ;  /* 0x0000000000017941 */ /* 0x000fea0003800200 */
.L_x_48:
[----:B------:R-:W0:Y:S01]  /*4630*/  LDS.64 R6, [R15+0x8] ;  /* 0x000008000f067984 */ /* 0x000e220000000a00 */
[----:B------:R-:W-:Y:S01]  /*4640*/  IMAD.MOV.U32 R27, RZ, RZ, R19 ;  /* 0x000000ffff1b7224 */ /* 0x000fe200078e0013 */
[----:B0-----:R-:W-:-:S05]  /*4650*/  IADD3 R6, P0, PT, R6, -R24, RZ ;  /* 0x8000001806067210 */ /* 0x001fca0007f1e0ff */
[----:B------:R-:W-:Y:S01]  /*4660*/  IMAD.X R7, R7, 0x1, ~R25, P0 ;  /* 0x0000000107077824 */ /* 0x000fe200000e0e19 */
[----:B------:R-:W-:-:S04]  /*4670*/  ISETP.NE.AND P0, PT, R20, 0x1, PT ;  /* 0x000000011400780c */ /* 0x000fc80003f05270 */
[----:B------:R4:W-:Y:S09]  /*4680*/  STS.64 [R15+0x8], R6 ;  /* 0x000008060f007388 */ /* 0x0009f20000000a00 */
[----:B------:R-:W-:Y:S05]  /*4690*/  @!P0 BRA `(.L_x_47) ;  /* 0x0000000400408947 */ /* 0x000fea0003800000 */
[----:B----4-:R-:W0:Y:S01]  /*46a0*/  LDS.64 R6, [R21+0x10] ;  /* 0x0000100015067984 */ /* 0x010e220000000a00 */
[----:B------:R-:W-:Y:S01]  /*46b0*/  BSSY.RECONVERGENT B1, `(.L_x_51) ;  /* 0x0000020000017945 */ /* 0x000fe20003800200 */
[-C--:B0-----:R-:W-:Y:S02]  /*46c0*/  IMAD R5, R7, R40.reuse, RZ ;  /* 0x0000002807057224 */ /* 0x081fe400078e02ff */
[----:B------:R-:W-:-:S04]  /*46d0*/  IMAD.WIDE.U32 R36, R6, R40, RZ ;  /* 0x0000002806247225 */ /* 0x000fc800078e00ff */
[----:B------:R-:W-:-:S05]  /*46e0*/  IMAD R5, R41, R6, R5 ;  /* 0x0000000629057224 */ /* 0x000fca00078e0205 */
[----:B------:R-:W-:-:S04]  /*46f0*/  IADD3 R6, PT, PT, R37, R5, RZ ;  /* 0x0000000525067210 */ /* 0x000fc80007ffe0ff */
        /* <DEDUP_REMOVED lines=13> */
[----:B------:R-:W-:-:S04]  /*47d0*/  IMAD.HI.U32 R24, R17, R36, RZ ;  /* 0x0000002411187227 */ /* 0x000fc800078e00ff */
[----:B------:R-:W-:-:S04]  /*47e0*/  IMAD.MOV R37, RZ, RZ, -R24 ;  /* 0x000000ffff257224 */ /* 0x000fc800078e0a18 */
        /* <DEDUP_REMOVED lines=8> */
.L_x_52:
[----:B------:R-:W-:Y:S01]  /*4870*/  MOV R5, R6 ;  /* 0x0000000600057202 */ /* 0x000fe20000000f00 */
[----:B------:R-:W-:Y:S01]  /*4880*/  IMAD.MOV.U32 R7, RZ, RZ, R9 ;  /* 0x000000ffff077224 */ /* 0x000fe200078e0009 */
[----:B------:R-:W-:-:S07]  /*4890*/  MOV R6, 0x48b0 ;  /* 0x000048b000067802 */ /* 0x000fce0000000f00 */
[----:B------:R-:W-:Y:S05]  /*48a0*/  CALL.REL.NOINC `($__internal_0_$__cuda_sm20_div_s64) ;  /* 0x0000003400707944 */ /* 0x000fea0003c00000 */
.L_x_53:
[----:B------:R-:W-:Y:S05]  /*48b0*/  BSYNC.RECONVERGENT B1 ;  /* 0x0000000000017941 */ /* 0x000fea0003800200 */
.L_x_51:
[----:B------:R-:W0:Y:S01]  /*48c0*/  LDS.64 R6, [R15+0x10] ;  /* 0x000010000f067984 */ /* 0x000e220000000a00 */
[----:B------:R-:W-:Y:S01]  /*48d0*/  IMAD.MOV.U32 R27, RZ, RZ, R18 ;  /* 0x000000ffff1b7224 */ /* 0x000fe200078e0012 */
[----:B0-----:R-:W-:-:S05]  /*48e0*/  IADD3 R6, P0, PT, R6, -R24, RZ ;  /* 0x8000001806067210 */ /* 0x001fca0007f1e0ff */
[----:B------:R-:W-:Y:S01]  /*48f0*/  IMAD.X R7, R7, 0x1, ~R25, P0 ;  /* 0x0000000107077824 */ /* 0x000fe200000e0e19 */
[----:B------:R-:W-:-:S04]  /*4900*/  ISETP.NE.AND P0, PT, R20, 0x2, PT ;  /* 0x000000021400780c */ /* 0x000fc80003f05270 */
[----:B------:R0:W-:Y:S09]  /*4910*/  STS.64 [R15+0x10], R6 ;  /* 0x000010060f007388 */ /* 0x0001f20000000a00 */
[----:B------:R-:W-:Y:S05]  /*4920*/  @!P0 BRA `(.L_x_47) ;  /* 0x00000000009c8947 */ /* 0x000fea0003800000 */
[----:B0-----:R-:W0:Y:S01]  /*4930*/  LDS.64 R6, [R21+0x18] ;  /* 0x0000180015067984 */ /* 0x001e220000000a00 */
[----:B------:R-:W-:Y:S01]  /*4940*/  BSSY.RECONVERGENT B1, `(.L_x_54) ;  /* 0x0000020000017945 */ /* 0x000fe20003800200 */
[-C--:B0-----:R-:W-:Y:S02]  /*4950*/  IMAD R5, R7, R40.reuse, RZ ;  /* 0x0000002807057224 */ /* 0x081fe400078e02ff */
        /* <DEDUP_REMOVED lines=20> */
[----:B------:R-:W-:Y:S01]  /*4aa0*/  @P0 IADD3 R37, PT, PT, R37, -R8, RZ ;  /* 0x8000000825250210 */ /* 0x000fe20007ffe0ff */
[----:B------:R-:W-:-:S03]  /*4ab0*/  @P0 VIADD R24, R24, 0x1 ;  /* 0x0000000118180836 */ /* 0x000fc60000000000 */
[----:B------:R-:W-:-:S13]  /*4ac0*/  ISETP.GE.U32.AND P1, PT, R37, R8, PT ;  /* 0x000000082500720c */ /* 0x000fda0003f26070 */
[----:B------:R-:W-:Y:S01]  /*4ad0*/  @P1 VIADD R24, R24, 0x1 ;  /* 0x0000000118181836 */ /* 0x000fe20000000000 */
[----:B------:R-:W-:Y:S01]  /*4ae0*/  @!P2 LOP3.LUT R24, RZ, R8, RZ, 0x33, !PT ;  /* 0x00000008ff18a212 */ /* 0x000fe200078e33ff */
[----:B------:R-:W-:Y:S06]  /*4af0*/  BRA `(.L_x_56) ;  /* 0x0000000000107947 */ /* 0x000fec0003800000 */
.L_x_55:
[----:B------:R-:W-:Y:S01]  /*4b00*/  IMAD.MOV.U32 R5, RZ, RZ, R6 ;  /* 0x000000ffff057224 */ /* 0x000fe200078e0006 */
[----:B------:R-:W-:Y:S01]  /*4b10*/  MOV R6, 0x4b40 ;  /* 0x00004b4000067802 */ /* 0x000fe20000000f00 */
[----:B------:R-:W-:-:S07]  /*4b20*/  IMAD.MOV.U32 R7, RZ, RZ, R9 ;  /* 0x000000ffff077224 */ /* 0x000fce00078e0009 */
[----:B------:R-:W-:Y:S05]  /*4b30*/  CALL.REL.NOINC `($__internal_0_$__cuda_sm20_div_s64) ;  /* 0x0000003000cc7944 */ /* 0x000fea0003c00000 */
.L_x_56:
[----:B------:R-:W-:Y:S05]  /*4b40*/  BSYNC.RECONVERGENT B1 ;  /* 0x0000000000017941 */ /* 0x000fea0003800200 */
.L_x_54:
[----:B------:R-:W0:Y:S01]  /*4b50*/  LDS.64 R6, [R15+0x18] ;  /* 0x000018000f067984 */ /* 0x000e220000000a00 */
[----:B------:R-:W-:Y:S01]  /*4b60*/  IMAD.MOV.U32 R27, RZ, RZ, R12 ;  /* 0x000000ffff1b7224 */ /* 0x000fe200078e000c */
[----:B0-----:R-:W-:-:S05]  /*4b70*/  IADD3 R6, P0, PT, R6, -R24, RZ ;  /* 0x8000001806067210 */ /* 0x001fca0007f1e0ff */
[----:B------:R-:W-:-:S05]  /*4b80*/  IMAD.X R7, R7, 0x1, ~R25, P0 ;  /* 0x0000000107077824 */ /* 0x000fca00000e0e19 */
[----:B------:R0:W-:Y:S03]  /*4b90*/  STS.64 [R15+0x18], R6 ;  /* 0x000018060f007388 */ /* 0x0001e60000000a00 */
.L_x_47:
[----:B------:R-:W-:-:S13]  /*4ba0*/  ISETP.GT.U32.AND P0, PT, R13, -0x4, PT ;  /* 0xfffffffc0d00780c */ /* 0x000fda0003f04070 */
[----:B------:R-:W-:Y:S05]  /*4bb0*/  @P0 BRA `(.L_x_57) ;  /* 0x0000000800740947 */ /* 0x000fea0003800000 */
.L_x_70:
[----:B0-2---:R-:W-:Y:S01]  /*4bc0*/  IMAD R16, R27, 0x8, R22 ;  /* 0x000000081b107824 */ /* 0x005fe200078e0216 */
[----:B------:R-:W-:Y:S04]  /*4bd0*/  BSSY.RECONVERGENT B1, `(.L_x_58) ;  /* 0x0000021000017945 */ /* 0x000fe80003800200 */
[----:B-1-34-:R-:W0:Y:S02]  /*4be0*/  LDS.64 R6, [R16+0x8] ;  /* 0x0000080010067984 */ /* 0x01ae240000000a00 */
        /* <DEDUP_REMOVED lines=27> */
.L_x_59:
[----:B------:R-:W-:Y:S01]  /*4da0*/  MOV R5, R6 ;  /* 0x0000000600057202 */ /* 0x000fe20000000f00 */
[----:B------:R-:W-:Y:S01]  /*4db0*/  IMAD.MOV.U32 R7, RZ, RZ, R9 ;  /* 0x000000ffff077224 */ /* 0x000fe200078e0009 */
[----:B------:R-:W-:-:S07]  /*4dc0*/  MOV R6, 0x4de0 ;  /* 0x00004de000067802 */ /* 0x000fce0000000f00 */
[----:B------:R-:W-:Y:S05]  /*4dd0*/  CALL.REL.NOINC `($__internal_0_$__cuda_sm20_div_s64) ;  /* 0x0000003000247944 */ /* 0x000fea0003c00000 */
.L_x_60:
[----:B------:R-:W-:Y:S05]  /*4de0*/  BSYNC.RECONVERGENT B1 ;  /* 0x0000000000017941 */ /* 0x000fea0003800200 */
.L_x_58:
[----:B------:R-:W-:Y:S01]  /*4df0*/  IMAD R17, R27, 0x8, R14 ;  /* 0x000000081b117824 */ /* 0x000fe200078e020e */
[----:B------:R-:W-:Y:S04]  /*4e00*/  BSSY.RECONVERGENT B1, `(.L_x_61) ;  /* 0x0000025000017945 */ /* 0x000fe80003800200 */
[----:B------:R-:W0:Y:S02]  /*4e10*/  LDS.64 R6, [R17+0x8] ;  /* 0x0000080011067984 */ /* 0x000e240000000a00 */
[----:B0-----:R-:W-:-:S05]  /*4e20*/  IADD3 R24, P0, PT, R6, -R24, RZ ;  /* 0x8000001806187210 */ /* 0x001fca0007f1e0ff */
[----:B------:R-:W-:-:S05]  /*4e30*/  IMAD.X R25, R7, 0x1, ~R25, P0 ;  /* 0x0000000107197824 */ /* 0x000fca00000e0e19 */
[----:B------:R-:W-:Y:S04]  /*4e40*/  STS.64 [R17+0x8], R24 ;  /* 0x0000081811007388 */ /* 0x000fe80000000a00 */
[----:B------:R-:W0:Y:S02]  /*4e50*/  LDS.64 R6, [R16+0x10] ;  /* 0x0000100010067984 */ /* 0x000e240000000a00 */
        /* <DEDUP_REMOVED lines=17> */
[----:B------:R-:W-:Y:S02]  /*4f70*/  IMAD.MOV R37, RZ, RZ, -R24 ;  /* 0x000000ffff257224 */ /* 0x000fe400078e0a18 */
[----:B------:R-:W-:Y:S02]  /*4f80*/  IMAD.MOV.U32 R25, RZ, RZ, RZ ;  /* 0x000000ffff197224 */ /* 0x000fe400078e00ff */
        /* <DEDUP_REMOVED lines=8> */
.L_x_62:
[----:B------:R-:W-:Y:S01]  /*5010*/  IMAD.MOV.U32 R5, RZ, RZ, R6 ;  /* 0x000000ffff057224 */ /* 0x000fe200078e0006 */
[----:B------:R-:W-:Y:S01]  /*5020*/  MOV R6, 0x5050 ;  /* 0x0000505000067802 */ /* 0x000fe20000000f00 */
[----:B------:R-:W-:-:S07]  /*5030*/  IMAD.MOV.U32 R7, RZ, RZ, R9 ;  /* 0x000000ffff077224 */ /* 0x000fce00078e0009 */
[----:B------:R-:W-:Y:S05]  /*5040*/  CALL.REL.NOINC `($__internal_0_$__cuda_sm20_div_s64) ;  /* 0x0000002c00887944 */ /* 0x000fea0003c00000 */
.L_x_63:
[----:B------:R-:W-:Y:S05]  /*5050*/  BSYNC.RECONVERGENT B1 ;  /* 0x0000000000017941 */ /* 0x000fea0003800200 */
.L_x_61:
[----:B------:R-:W0:Y:S01]  /*5060*/  LDS.64 R6, [R17+0x10] ;  /* 0x0000100011067984 */ /* 0x000e220000000a00 */
[----:B------:R-:W-:Y:S01]  /*5070*/  BSSY.RECONVERGENT B1, `(.L_x_64) ;  /* 0x0000024000017945 */ /* 0x000fe20003800200 */
        /* <DEDUP_REMOVED lines=21> */
[----:B------:R-:W-:Y:S02]  /*51d0*/  IMAD.MOV R37, RZ, RZ, -R24 ;  /* 0x000000ffff257224 */ /* 0x000fe400078e0a18 */
[----:B------:R-:W-:Y:S02]  /*51e0*/  IMAD.MOV.U32 R25, RZ, RZ, RZ ;  /* 0x000000ffff197224 */ /* 0x000fe400078e00ff */
        /* <DEDUP_REMOVED lines=8> */
.L_x_65:
[----:B------:R-:W-:Y:S01]  /*5270*/  IMAD.MOV.U32 R5, RZ, RZ, R6 ;  /* 0x000000ffff057224 */ /* 0x000fe200078e0006 */
[----:B------:R-:W-:Y:S01]  /*5280*/  MOV R6, 0x52b0 ;  /* 0x000052b000067802 */ /* 0x000fe20000000f00 */
[----:B------:R-:W-:-:S07]  /*5290*/  IMAD.MOV.U32 R7, RZ, RZ, R9 ;  /* 0x000000ffff077224 */ /* 0x000fce00078e0009 */
[----:B------:R-:W-:Y:S05]  /*52a0*/  CALL.REL.NOINC `($__internal_0_$__cuda_sm20_div_s64) ;  /* 0x0000002800f07944 */ /* 0x000fea0003c00000 */
.L_x_66:
[----:B------:R-:W-:Y:S05]  /*52b0*/  BSYNC.RECONVERGENT B1 ;  /* 0x0000000000017941 */ /* 0x000fea0003800200 */
.L_x_64:
[----:B------:R-:W0:Y:S01]  /*52c0*/  LDS.64 R6, [R17+0x18] ;  /* 0x0000180011067984 */ /* 0x000e220000000a00 */
[----:B------:R-:W-:Y:S01]  /*52d0*/  BSSY.RECONVERGENT B1, `(.L_x_67) ;  /* 0x0000025000017945 */ /* 0x000fe20003800200 */
[----:B------:R-:W-:Y:S01]  /*52e0*/  VIADD R27, R27, 0x4 ;  /* 0x000000041b1b7836 */ /* 0x000fe20000000000 */
[----:B0-----:R-:W-:-:S04]  /*52f0*/  IADD3 R6, P0, PT, R6, -R24, RZ ;  /* 0x8000001806067210 */ /* 0x001fc80007f1e0ff */
[----:B------:R-:W-:-:S05]  /*5300*/  IADD3.X R7, PT, PT, R7, ~R25, RZ, P0, !PT ;  /* 0x8000001907077210 */ /* 0x000fca00007fe4ff */
        /* <DEDUP_REMOVED lines=26> */
[----:B------:R-:W-:Y:S02]  /*54b0*/  @P1 IADD3 R24, PT, PT, R24, 0x1, RZ ;  /* 0x0000000118181810 */ /* 0x000fe40007ffe0ff */
[----:B------:R-:W-:Y:S01]  /*54c0*/  @!P2 LOP3.LUT R24, RZ, R8, RZ, 0x33, !PT ;  /* 0x00000008ff18a212 */ /* 0x000fe200078e33ff */
[----:B------:R-:W-:Y:S06]  /*54d0*/  BRA `(.L_x_69) ;  /* 0x0000000000107947 */ /* 0x000fec0003800000 */
.L_x_68:
[----:B------:R-:W-:Y:S01]  /*54e0*/  IMAD.MOV.U32 R5, RZ, RZ, R24 ;  /* 0x000000ffff057224 */ /* 0x000fe200078e0018 */
[----:B------:R-:W-:Y:S01]  /*54f0*/  MOV R6, 0x5520 ;  /* 0x0000552000067802 */ /* 0x000fe20000000f00 */
[----:B------:R-:W-:-:S07]  /*5500*/  IMAD.MOV.U32 R7, RZ, RZ, R9 ;  /* 0x000000ffff077224 */ /* 0x000fce00078e0009 */
[----:B------:R-:W-:Y:S05]  /*5510*/  CALL.REL.NOINC `($__internal_0_$__cuda_sm20_div_s64) ;  /* 0x0000002800547944 */ /* 0x000fea0003c00000 */
.L_x_69:
[----:B------:R-:W-:Y:S05]  /*5520*/  BSYNC.RECONVERGENT B1 ;  /* 0x0000000000017941 */ /* 0x000fea0003800200 */
.L_x_67:
[----:B------:R-:W0:Y:S02]  /*5530*/  LDS.64 R6, [R17+0x20] ;  /* 0x0000200011067984 */ /* 0x000e240000000a00 */
[----:B0-----:R-:W-:-:S05]  /*5540*/  IADD3 R6, P0, PT, R6, -R24, RZ ;  /* 0x8000001806067210 */ /* 0x001fca0007f1e0ff */
[----:B------:R-:W-:Y:S01]  /*5550*/  IMAD.X R7, R7, 0x1, ~R25, P0 ;  /* 0x0000000107077824 */ /* 0x000fe200000e0e19 */
[----:B------:R-:W-:-:S04]  /*5560*/  ISETP.NE.AND P0, PT, R27, R3, PT ;  /* 0x000000031b00720c */ /* 0x000fc80003f05270 */
[----:B------:R0:W-:Y:S09]  /*5570*/  STS.64 [R17+0x20], R6 ;  /* 0x0000200611007388 */ /* 0x0001f20000000a00 */
[----:B------:R-:W-:Y:S05]  /*5580*/  @P0 BRA `(.L_x_70) ;  /* 0xfffffff4008c0947 */ /* 0x000fea000383ffff */
.L_x_57:
[----:B------:R0:W-:Y:S02]  /*5590*/  STS.64 [R15], RZ ;  /* 0x000000ff0f007388 */ /* 0x0001e40000000a00 */
.L_x_35:
[----:B------:R-:W-:-:S05]  /*55a0*/  VIADD R29, R29, 0x1 ;  /* 0x000000011d1d7836 */ /* 0x000fca0000000000 */
[----:B------:R-:W-:-:S13]  /*55b0*/  ISETP.NE.AND P0, PT, R29, R2, PT ;  /* 0x000000021d00720c */ /* 0x000fda0003f05270 */
[----:B------:R-:W-:Y:S05]  /*55c0*/  @P0 BRA `(.L_x_71) ;  /* 0xffffffe4004c0947 */ /* 0x000fea000383ffff */
[----:B------:R-:W-:-:S07]  /*55d0*/  IMAD.MOV.U32 R28, RZ, RZ, R23 ;  /* 0x000000ffff1c7224 */ /* 0x000fce00078e0017 */
.L_x_28:
[----:B------:R-:W-:Y:S01]  /*55e0*/  VIADD R26, R26, 0x1 ;  /* 0x000000011a1a7836 */ /* 0x000fe20000000000 */
[----:B------:R-:W-:-:S04]  /*55f0*/  ISETP.LT.AND P1, PT, R28, R2, PT ;  /* 0x000000021c00720c */ /* 0x000fc80003f21270 */
[----:B------:R-:W-:-:S13]  /*5600*/  ISETP.GE.AND P0, PT, R26, R3, PT ;  /* 0x000000031a00720c */ /* 0x000fda0003f06270 */
[----:B------:R-:W-:Y:S05]  /*5610*/  @!P0 BRA P1, `(.L_x_72) ;  /* 0xffffffc800848947 */ /* 0x000fea000083ffff */
.L_x_22:
[----:B------:R-:W-:-:S13]  /*5620*/  ISETP.GE.AND P0, PT, R3, 0x1, PT ;  /* 0x000000010300780c */ /* 0x000fda0003f06270 */
[----:B------:R-:W-:Y:S05]  /*5630*/  @!P0 BRA `(.L_x_1) ;  /* 0x0000000000748947 */ /* 0x000fea0003800000 */
[----:B------:R-:W2:Y:S01]  /*5640*/  S2UR UR5, SR_CgaCtaId ;  /* 0x00000000000579c3 */ /* 0x000ea20000008800 */
[----:B------:R-:W-:Y:S01]  /*5650*/  UMOV UR4, 0x400 ;  /* 0x0000040000047882 */ /* 0x000fe20000000000 */
[----:B01-34-:R-:W-:Y:S01]  /*5660*/  HFMA2 R6, -RZ, RZ, 0, 0 ;  /* 0x00000000ff067431 */ /* 0x01bfe200000001ff */
[----:B------:R-:W-:Y:S01]  /*5670*/  UIADD3 UR4, UPT, UPT, UR4, 0xa00, URZ ;  /* 0x00000a0004047890 */ /* 0x000fe2000fffe0ff */
[----:B--2---:R-:W-:-:S03]  /*5680*/  IMAD.MOV.U32 R5, RZ, RZ, RZ ;  /* 0x000000ffff057224 */ /* 0x004fc600078e00ff */
[----:B------:R-:W-:-:S12]  /*5690*/  ULEA UR5, UR5, UR4, 0x18 ;  /* 0x0000000405057291 */ /* 0x000fd8000f8ec0ff */
.L_x_76:
[----:B------:R-:W-:-:S13]  /*56a0*/  ISETP.GE.AND P0, PT, R2, 0x1, PT ;  /* 0x000000010200780c */ /* 0x000fda0003f06270 */
[----:B------:R-:W-:Y:S05]  /*56b0*/  @!P0 BRA `(.L_x_73) ;  /* 0x0000000000208947 */ /* 0x000fea0003800000 */
[----:B------:R-:W-:-:S05]  /*56c0*/  UMOV UR4, URZ ;  /* 0x000000ff00047c82 */ /* 0x000fca0008000000 */
.L_x_75:
[----:B------:R-:W-:-:S09]  /*56d0*/  ULEA UR6, UR4, UR5, 0x2 ;  /* 0x0000000504067291 */ /* 0x000fd2000f8e10ff */
[----:B------:R-:W0:Y:S02]  /*56e0*/  LDS R7, [UR6] ;  /* 0x00000006ff077984 */ /* 0x000e240008000800 */
[----:B0-----:R-:W-:-:S13]  /*56f0*/  ISETP.NE.AND P0, PT, R7, R6, PT ;  /* 0x000000060700720c */ /* 0x001fda0003f05270 */
[----:B------:R-:W-:Y:S05]  /*5700*/  @!P0 BRA `(.L_x_74) ;  /* 0x0000000000348947 */ /* 0x000fea0003800000 */
[----:B------:R-:W-:-:S06]  /*5710*/  UIADD3 UR4, UPT, UPT, UR4, 0x1, URZ ;  /* 0x0000000104047890 */ /* 0x000fcc000fffe0ff */
[----:B------:R-:W-:-:S13]  /*5720*/  ISETP.NE.AND P0, PT, R2, UR4, PT ;  /* 0x0000000402007c0c */ /* 0x000fda000bf05270 */
[----:B------:R-:W-:Y:S05]  /*5730*/  @P0 BRA `(.L_x_75) ;  /* 0xfffffffc00e40947 */ /* 0x000fea000383ffff */
.L_x_73:
[----:B------:R-:W0:Y:S01]  /*5740*/  S2R R12, SR_CgaCtaId ;  /* 0x00000000000c7919 */ /* 0x000e220000008800 */
[----:B-----5:R-:W-:-:S05]  /*5750*/  MOV R9, 0x400 ;  /* 0x0000040000097802 */ /* 0x020fca0000000f00 */
[----:B------:R-:W-:-:S05]  /*5760*/  VIADD R7, R9, 0xa40 ;  /* 0x00000a4009077836 */ /* 0x000fca0000000000 */
[C---:B0-----:R-:W-:Y:S01]  /*5770*/  LEA R8, R12.reuse, R7, 0x18 ;  /* 0x000000070c087211 */ /* 0x041fe200078ec0ff */
[----:B------:R-:W-:Y:S01]  /*5780*/  VIADD R7, R5, 0x1 ;  /* 0x0000000105077836 */ /* 0x000fe20000000000 */
[----:B------:R-:W-:-:S03]  /*5790*/  LEA R12, R12, R9, 0x18 ;  /* 0x000000090c0c7211 */ /* 0x000fc600078ec0ff */
[----:B------:R-:W-:Y:S02]  /*57a0*/  IMAD R9, R5, 0x4, R8 ;  /* 0x0000000405097824 */ /* 0x000fe400078e0208 */
[----:B------:R0:W-:Y:S01]  /*57b0*/  STS [R12+0xa80], R7 ;  /* 0x000a80070c007388 */ /* 0x0001e20000000800 */
[----:B------:R-:W-:-:S03]  /*57c0*/  IMAD.MOV.U32 R5, RZ, RZ, R7 ;  /* 0x000000ffff057224 */ /* 0x000fc600078e0007 */
[----:B------:R0:W-:Y:S04]  /*57d0*/  STS [R9], R6 ;  /* 0x0000000609007388 */ /* 0x0001e80000000800 */
.L_x_74:
[----:B0-----:R-:W-:-:S05]  /*57e0*/  VIADD R6, R6, 0x1 ;  /* 0x0000000106067836 */ /* 0x001fca0000000000 */
[----:B------:R-:W-:-:S13]  /*57f0*/  ISETP.NE.AND P0, PT, R6, R3, PT ;  /* 0x000000030600720c */ /* 0x000fda0003f05270 */
[----:B------:R-:W-:Y:S05]  /*5800*/  @P0 BRA `(.L_x_76) ;  /* 0xfffffffc00a40947 */ /* 0x000fea000383ffff */
.L_x_1:
[----:B------:R-:W-:Y:S05]  /*5810*/  BSYNC.RECONVERGENT B0 ;  /* 0x0000000000007941 */ /* 0x000fea0003800200 */
.L_x_0:
[----:B------:R-:W-:Y:S05]  /*5820*/  WARPSYNC.ALL ;  /* 0x0000000000007948 */ /* 0x000fea0003800000 */
[----:B------:R-:W-:Y:S01]  /*5830*/  BAR.SYNC.DEFER_BLOCKING 0x0 ;  /* 0x0000000000007b1d */ /* 0x000fe20000010000 */
[----:B-----5:R-:W-:-:S13]  /*5840*/  ISETP.GE.AND P0, PT, R2, 0x1, PT ;  /* 0x000000010200780c */ /* 0x020fda0003f06270 */
[----:B------:R-:W-:Y:S05]  /*5850*/  @!P0 BRA `(.L_x_77) ;  /* 0x00000000004c8947 */ /* 0x000fea0003800000 */
[----:B01-34-:R-:W0:Y:S01]  /*5860*/  S2R R6, SR_CgaCtaId ;  /* 0x0000000000067919 */ /* 0x01be220000008800 */
[----:B--2---:R-:W-:-:S04]  /*5870*/  MOV R5, 0x400 ;  /* 0x0000040000057802 */ /* 0x004fc80000000f00 */
[----:B0-----:R-:W-:-:S07]  /*5880*/  LEA R9, R6, R5, 0x18 ;  /* 0x0000000506097211 */ /* 0x001fce00078ec0ff */
.L_x_80:
[----:B------:R-:W-:-:S13]  /*5890*/  ISETP.GE.AND P0, PT, R3, RZ, PT ;  /* 0x000000ff0300720c */ /* 0x000fda0003f06270 */
[----:B------:R-:W-:Y:S05]  /*58a0*/  @!P0 BRA `(.L_x_78) ;  /* 0x0000000000288947 */ /* 0x000fea0003800000 */
[----:B------:R-:W-:Y:S02]  /*58b0*/  IMAD R5, R2, 0xa0, R9 ;  /* 0x000000a002057824 */ /* 0x000fe400078e0209 */
[----:B------:R-:W-:-:S07]  /*58c0*/  IMAD.MOV.U32 R8, RZ, RZ, RZ ;  /* 0x000000ffff087224 */ /* 0x000fce00078e00ff */
.L_x_79:
[----:B------:R-:W-:-:S06]  /*58d0*/  IMAD R6, R8, 0x8, R5 ;  /* 0x0000000808067824 */ /* 0x000fcc00078e0205 */
[----:B------:R-:W0:Y:S02]  /*58e0*/  LDS.64 R6, [R6+-0xa0] ;  /* 0xffff600006067984 */ /* 0x000e240000000a00 */
[----:B0-----:R-:W-:-:S04]  /*58f0*/  ISETP.NE.U32.AND P0, PT, R6, RZ, PT ;  /* 0x000000ff0600720c */ /* 0x001fc80003f05070 */
[----:B------:R-:W-:-:S13]  /*5900*/  ISETP.NE.AND.EX P0, PT, R7, RZ, PT, P0 ;  /* 0x000000ff0700720c */ /* 0x000fda0003f05300 */
[----:B------:R-:W-:Y:S05]  /*5910*/  @P0 BRA `(.L_x_77) ;  /* 0x00000000001c0947 */ /* 0x000fea0003800000 */
[C---:B------:R-:W-:Y:S01]  /*5920*/  ISETP.NE.AND P0, PT, R8.reuse, R3, PT ;  /* 0x000000030800720c */ /* 0x040fe20003f05270 */
[----:B------:R-:W-:-:S12]  /*5930*/  VIADD R8, R8, 0x1 ;  /* 0x0000000108087836 */ /* 0x000fd80000000000 */
[----:B------:R-:W-:Y:S05]  /*5940*/  @P0 BRA `(.L_x_79) ;  /* 0xfffffffc00e00947 */ /* 0x000fea000383ffff */
.L_x_78:
[C---:B------:R-:W-:Y:S02]  /*5950*/  ISETP.GT.AND P0, PT, R2.reuse, 0x1, PT ;  /* 0x000000010200780c */ /* 0x040fe40003f04270 */
[----:B------:R-:W-:-:S11]  /*5960*/  IADD3 R2, PT, PT, R2, -0x1, RZ ;  /* 0xffffffff02027810 */ /* 0x000fd60007ffe0ff */
[----:B------:R-:W-:Y:S05]  /*5970*/  @P0 BRA `(.L_x_80) ;  /* 0xfffffffc00c40947 */ /* 0x000fea000383ffff */
[----:B------:R-:W-:-:S07]  /*5980*/  IMAD.MOV.U32 R2, RZ, RZ, RZ ;  /* 0x000000ffff027224 */ /* 0x000fce00078e00ff */
.L_x_77:
[----:B01-34-:R-:W0:Y:S01]  /*5990*/  S2R R6, SR_CgaCtaId ;  /* 0x0000000000067919 */ /* 0x01be220000008800 */
[----:B--2---:R-:W-:-:S04]  /*59a0*/  MOV R5, 0x400 ;  /* 0x0000040000057802 */ /* 0x004fc80000000f00 */
[----:B0-----:R-:W-:-:S06]  /*59b0*/  LEA R9, R6, R5, 0x18 ;  /* 0x0000000506097211 */ /* 0x001fcc00078ec0ff */
[----:B------:R-:W0:Y:S02]  /*59c0*/  LDS R9, [R9+0xa80] ;  /* 0x000a800009097984 */ /* 0x000e240000000800 */
[----:B0-----:R-:W-:-:S13]  /*59d0*/  ISETP.NE.AND P0, PT, R9, RZ, PT ;  /* 0x000000ff0900720c */ /* 0x001fda0003f05270 */
[----:B------:R-:W-:Y:S05]  /*59e0*/  @P0 BRA `(.L_x_81) ;  /* 0x0000000400ac0947 */ /* 0x000fea0003800000 */
[----:B------:R-:W-:-:S13]  /*59f0*/  ISETP.NE.AND P0, PT, R4, RZ, PT ;  /* 0x000000ff0400720c */ /* 0x000fda0003f05270 */
[----:B------:R-:W-:Y:S05]  /*5a00*/  @P0 BRA `(.L_x_82) ;  /* 0x0000002000e00947 */ /* 0x000fea0003800000 */
[----:B------:R-:W-:Y:S01]  /*5a10*/  ISETP.GE.AND P0, PT, R2, 0x1, PT ;  /* 0x000000010200780c */ /* 0x000fe20003f06270 */
[----:B------:R-:W-:-:S12]  /*5a20*/  IMAD.MOV.U32 R11, RZ, RZ, RZ ;  /* 0x000000ffff0b7224 */ /* 0x000fd800078e00ff */
[----:B------:R-:W-:Y:S05]  /*5a30*/  @!P0 BRA `(.L_x_83) ;  /* 0x0000000400848947 */ /* 0x000fea0003800000 */
[----:B------:R-:W-:Y:S01]  /*5a40*/  VIADD R9, R5, 0xa00 ;  /* 0x00000a0005097836 */ /* 0x000fe20000000000 */
[----:B------:R-:W-:-:S04]  /*5a50*/  CS2R R10, SRZ ;  /* 0x00000000000a7805 */ /* 0x000fc8000001ff00 */
[----:B------:R-:W-:-:S07]  /*5a60*/  LEA R9, R6, R9, 0x18 ;  /* 0x0000000906097211 */ /* 0x000fce00078ec0ff */
.L_x_92:
[----:B------:R-:W-:Y:S01]  /*5a70*/  IMAD R5, R10, 0x4, R9 ;  /* 0x000000040a057824 */ /* 0x000fe200078e0209 */
[----:B------:R-:W-:Y:S05]  /*5a80*/  BSSY.RECONVERGENT B0, `(.L_x_84) ;  /* 0x0000059000007945 */ /* 0x000fea0003800200 */
[----:B------:R-:W0:Y:S02]  /*5a90*/  LDS R5, [R5] ;  /* 0x0000000005057984 */ /* 0x000e240000000800 */
[----:B0-----:R-:W-:-:S13]  /*5aa0*/  ISETP.GE.AND P0, PT, R5, RZ, PT ;  /* 0x000000ff0500720c */ /* 0x001fda0003f06270 */
[----:B------:R-:W-:Y:S05]  /*5ab0*/  @!P0 BRA `(.L_x_85) ;  /* 0x0000000400548947 */ /* 0x000fea0003800000 */
[----:B------:R-:W0:Y:S01]  /*5ac0*/  S2R R7, SR_CgaCtaId ;  /* 0x0000000000077919 */ /* 0x000e220000008800 */
[----:B------:R-:W-:-:S04]  /*5ad0*/  MOV R6, 0x400 ;  /* 0x0000040000067802 */ /* 0x000fc80000000f00 */
[----:B0-----:R-:W-:-:S05]  /*5ae0*/  LEA R7, R7, R6, 0x18 ;  /* 0x0000000607077211 */ /* 0x001fca00078ec0ff */
[----:B------:R-:W-:-:S04]  /*5af0*/  IMAD R6, R10, 0xa0, R7 ;  /* 0x000000a00a067824 */ /* 0x000fc800078e0207 */
[--C-:B------:R-:W-:Y:S02]  /*5b00*/  IMAD R12, R5, 0x8, R6.reuse ;  /* 0x00000008050c7824 */ /* 0x100fe400078e0206 */
[----:B------:R-:W-:-:S04]  /*5b10*/  IMAD R14, R3, 0x8, R6 ;  /* 0x00000008030e7824 */ /* 0x000fc800078e0206 */
[----:B------:R-:W0:Y:S02]  /*5b20*/  LDS.64 R12, [R12] ;  /* 0x000000000c0c7984 */ /* 0x000e240000000a00 */
[----:B0-----:R-:W-:-:S04]  /*5b30*/  ISETP.NE.U32.AND P0, PT, R12, RZ, PT ;  /* 0x000000ff0c00720c */ /* 0x001fc80003f05070 */
[----:B------:R-:W-:-:S13]  /*5b40*/  ISETP.NE.AND.EX P0, PT, R13, RZ, PT, P0 ;  /* 0x000000ff0d00720c */ /* 0x000fda0003f05300 */
[----:B------:R-:W-:Y:S05]  /*5b50*/  @!P0 BRA `(.L_x_82) ;  /* 0x00000020008c8947 */ /* 0x000fea0003800000 */
[----:B------:R-:W0:Y:S01]  /*5b60*/  LDS.64 R14, [R14] ;  /* 0x000000000e0e7984 */ /* 0x000e220000000a00 */
[----:B------:R-:W-:Y:S01]  /*5b70*/  IADD3 R19, P1, PT, RZ, -R12, RZ ;  /* 0x8000000cff137210 */ /* 0x000fe20007f3e0ff */
[----:B------:R-:W-:Y:S01]  /*5b80*/  BSSY.RECONVERGENT B1, `(.L_x_86) ;  /* 0x0000025000017945 */ /* 0x000fe20003800200 */
[----:B------:R-:W-:-:S03]  /*5b90*/  ISETP.LT.AND P2, PT, R13, RZ, PT ;  /* 0x000000ff0d00720c */ /* 0x000fc60003f41270 */
[----:B------:R-:W-:Y:S01]  /*5ba0*/  IMAD.X R7, RZ, RZ, ~R13, P1 ;  /* 0x000000ffff077224 */ /* 0x000fe200008e0e0d */
[----:B------:R-:W-:-:S04]  /*5bb0*/  SEL R32, R19, R12, P2 ;  /* 0x0000000c13207207 */ /* 0x000fc80001000000 */
[----:B------:R-:W-:Y:S02]  /*5bc0*/  SEL R7, R7, R13, P2 ;  /* 0x0000000d07077207 */ /* 0x000fe40001000000 */
[----:B0-----:R-:W-:Y:S02]  /*5bd0*/  IADD3 R17, P0, PT, RZ, -R14, RZ ;  /* 0x8000000eff117210 */ /* 0x001fe40007f1e0ff */
[----:B------:R-:W-:-:S03]  /*5be0*/  ISETP.LT.AND P1, PT, R15, RZ, PT ;  /* 0x000000ff0f00720c */ /* 0x000fc60003f21270 */
[----:B------:R-:W-:Y:S01]  /*5bf0*/  IMAD.X R25, RZ, RZ, ~R15, P0 ;  /* 0x000000ffff197224 */ /* 0x000fe200000e0e0f */
[----:B------:R-:W-:-:S04]  /*5c00*/  SEL R33, R17, R14, P1 ;  /* 0x0000000e11217207 */ /* 0x000fc80000800000 */
[----:B------:R-:W-:-:S04]  /*5c10*/  SEL R25, R25, R15, P1 ;  /* 0x0000000f19197207 */ /* 0x000fc80000800000 */
[----:B------:R-:W-:-:S04]  /*5c20*/  LOP3.LUT R5, R25, R7, RZ, 0xfc, !PT ;  /* 0x0000000719057212 */ /* 0x000fc800078efcff */
[----:B------:R-:W-:-:S13]  /*5c30*/  ISETP.NE.U32.AND P0, PT, R5, RZ, PT ;  /* 0x000000ff0500720c */ /* 0x000fda0003f05070 */
[----:B------:R-:W-:Y:S05]  /*5c40*/  @P0 BRA `(.L_x_87) ;  /* 0x0000000000500947 */ /* 0x000fea0003800000 */
[----:B------:R-:W0:Y:S01]  /*5c50*/  I2F.U32.RP R5, R32 ;  /* 0x0000002000057306 */ /* 0x000e220000209000 */
[----:B------:R-:W-:-:S07]  /*5c60*/  ISETP.NE.U32.AND P1, PT, R32, RZ, PT ;  /* 0x000000ff2000720c */ /* 0x000fce0003f25070 */
[----:B0-----:R-:W0:Y:S02]  /*5c70*/  MUFU.RCP R5, R5 ;  /* 0x0000000500057308 */ /* 0x001e240000001000 */
[----:B0-----:R-:W-:-:S06]  /*5c80*/  IADD3 R6, PT, PT, R5, 0xffffffe, RZ ;  /* 0x0ffffffe05067810 */ /* 0x001fcc0007ffe0ff */
        /* <DEDUP_REMOVED lines=16> */
.L_x_87:
[----:B------:R-:W-:-:S07]  /*5d90*/  MOV R24, 0x5db0 ;  /* 0x00005db000187802 */ /* 0x000fce0000000f00 */
[----:B------:R-:W-:Y:S05]  /*5da0*/  CALL.REL.NOINC `($__internal_2_$__cuda_sm20_rem_u64) ;  /* 0x0000002800b47944 */ /* 0x000fea0003c00000 */
[----:B------:R-:W-:-:S04]  /*5db0*/  ISETP.NE.U32.AND P0, PT, R34, RZ, PT ;  /* 0x000000ff2200720c */ /* 0x000fc80003f05070 */
[----:B------:R-:W-:-:S13]  /*5dc0*/  ISETP.NE.AND.EX P0, PT, R5, RZ, PT, P0 ;  /* 0x000000ff0500720c */ /* 0x000fda0003f05300 */
.L_x_88:
[----:B------:R-:W-:Y:S05]  /*5dd0*/  BSYNC.RECONVERGENT B1 ;  /* 0x0000000000017941 */ /* 0x000fea0003800200 */
.L_x_86:
[----:B------:R-:W-:Y:S05]  /*5de0*/  @P0 BRA `(.L_x_82) ;  /* 0x0000001c00e80947 */ /* 0x000fea0003800000 */
[----:B------:R-:W-:Y:S01]  /*5df0*/  LOP3.LUT R5, R15, R13, RZ, 0xfc, !PT ;  /* 0x0000000d0f057212 */ /* 0x000fe200078efcff */
[----:B------:R-:W-:Y:S03]  /*5e00*/  BSSY.RECONVERGENT B1, `(.L_x_89) ;  /* 0x000001d000017945 */ /* 0x000fe60003800200 */
[----:B------:R-:W-:-:S13]  /*5e10*/  ISETP.NE.U32.AND P0, PT, R5, RZ, PT ;  /* 0x000000ff0500720c */ /* 0x000fda0003f05070 */
[----:B------:R-:W-:Y:S05]  /*5e20*/  @P0 BRA `(.L_x_90) ;  /* 0x0000000000500947 */ /* 0x000fea0003800000 */
[----:B------:R-:W0:Y:S01]  /*5e30*/  I2F.U32.RP R5, R12 ;  /* 0x0000000c00057306 */ /* 0x000e220000209000 */
[----:B------:R-:W-:Y:S01]  /*5e40*/  IMAD.MOV R13, RZ, RZ, -R12 ;  /* 0x000000ffff0d7224 */ /* 0x000fe200078e0a0c */
[----:B------:R-:W-:Y:S01]  /*5e50*/  ISETP.NE.U32.AND P2, PT, R12, RZ, PT ;  /* 0x000000ff0c00720c */ /* 0x000fe20003f45070 */
[----:B------:R-:W-:-:S05]  /*5e60*/  IMAD.MOV.U32 R25, RZ, RZ, RZ ;  /* 0x000000ffff197224 */ /* 0x000fca00078e00ff */
[----:B0-----:R-:W0:Y:S02]  /*5e70*/  MUFU.RCP R5, R5 ;  /* 0x0000000500057308 */ /* 0x001e240000001000 */
[----:B0-----:R-:W-:-:S06]  /*5e80*/  VIADD R6, R5, 0xffffffe ;  /* 0x0ffffffe05067836 */ /* 0x001fcc0000000000 */
[----:B------:R0:W1:Y:S02]  /*5e90*/  F2I.FTZ.U32.TRUNC.NTZ R7, R6 ;  /* 0x0000000600077305 */ /* 0x000064000021f000 */
[----:B0-----:R-:W-:Y:S02]  /*5ea0*/  IMAD.MOV.U32 R6, RZ, RZ, RZ ;  /* 0x000000ffff067224 */ /* 0x001fe400078e00ff */
[----:B-1----:R-:W-:-:S04]  /*5eb0*/  IMAD R13, R13, R7, RZ ;  /* 0x000000070d0d7224 */ /* 0x002fc800078e02ff */
        /* <DEDUP_REMOVED lines=11> */
.L_x_90:
[----:B------:R-:W-:Y:S01]  /*5f70*/  IMAD.MOV.U32 R36, RZ, RZ, R14 ;  /* 0x000000ffff247224 */ /* 0x000fe200078e000e */
[----:B------:R-:W-:Y:S01]  /*5f80*/  MOV R7, R13 ;  /* 0x0000000d00077202 */ /* 0x000fe20000000f00 */
[----:B------:R-:W-:Y:S01]  /*5f90*/  IMAD.MOV.U32 R5, RZ, RZ, R15 ;  /* 0x000000ffff057224 */ /* 0x000fe200078e000f */
[----:B------:R-:W-:Y:S01]  /*5fa0*/  MOV R6, 0x5fd0 ;  /* 0x00005fd000067802 */ /* 0x000fe20000000f00 */
[----:B------:R-:W-:-:S07]  /*5fb0*/  IMAD.MOV.U32 R8, RZ, RZ, R12 ;  /* 0x000000ffff087224 */ /* 0x000fce00078e000c */
[----:B------:R-:W-:Y:S05]  /*5fc0*/  CALL.REL.NOINC `($__internal_0_$__cuda_sm20_div_s64) ;  /* 0x0000001c00a87944 */ /* 0x000fea0003c00000 */
.L_x_91:
[----:B------:R-:W-:Y:S05]  /*5fd0*/  BSYNC.RECONVERGENT B1 ;  /* 0x0000000000017941 */ /* 0x000fea0003800200 */
.L_x_89:
[----:B------:R-:W-:-:S13]  /*5fe0*/  ISETP.GE.AND P0, PT, R25, RZ, PT ;  /* 0x000000ff1900720c */ /* 0x000fda0003f06270 */
[----:B------:R-:W-:Y:S05]  /*5ff0*/  @!P0 BRA `(.L_x_82) ;  /* 0x0000001c00648947 */ /* 0x000fea0003800000 */
[----:B------:R-:W-:-:S07]  /*6000*/  IMAD.IADD R11, R11, 0x1, R24 ;  /* 0x000000010b0b7824 */ /* 0x000fce00078e0218 */
.L_x_85:
[----:B------:R-:W-:Y:S05]  /*6010*/  BSYNC.RECONVERGENT B0 ;  /* 0x0000000000007941 */ /* 0x000fea0003800200 */
.L_x_84:
[----:B------:R-:W-:-:S05]  /*6020*/  VIADD R10, R10, 0x1 ;  /* 0x000000010a0a7836 */ /* 0x000fca0000000000 */
[----:B------:R-:W-:-:S13]  /*6030*/  ISETP.NE.AND P0, PT, R10, R2, PT ;  /* 0x000000020a00720c */ /* 0x000fda0003f05270 */
[----:B------:R-:W-:Y:S05]  /*6040*/  @P0 BRA `(.L_x_92) ;  /* 0xfffffff800880947 */ /* 0x000fea000383ffff */
.L_x_83:
[----:B------:R-:W0:Y:S01]  /*6050*/  S2UR UR5, SR_CgaCtaId ;  /* 0x00000000000579c3 */ /* 0x000e220000008800 */
[----:B------:R-:W-:Y:S02]  /*6060*/  UMOV UR4, 0x400 ;  /* 0x0000040000047882 */ /* 0x000fe40000000000 */
[----:B0-----:R-:W-:-:S09]  /*6070*/  ULEA UR4, UR5, UR4, 0x18 ;  /* 0x0000000405047291 */ /* 0x001fd2000f8ec0ff */
[----:B------:R0:W-:Y:S01]  /*6080*/  STS [UR4+0xa84], R11 ;  /* 0x000a840bff007988 */ /* 0x0001e20008000804 */
[----:B------:R-:W-:Y:S05]  /*6090*/  BRA `(.L_x_82) ;  /* 0x0000001c003c7947 */ /* 0x000fea0003800000 */
.L_x_81:
[----:B------:R-:W-:Y:S01]  /*60a0*/  ISETP.GE.AND P0, PT, R9, 0x1, PT ;  /* 0x000000010900780c */ /* 0x000fe20003f06270 */
[----:B------:R-:W-:Y:S02]  /*60b0*/  VIADD R10, R10, 0x1 ;  /* 0x000000010a0a7836 */ /* 0x000fe40000000000 */
[----:B------:R-:W-:Y:S02]  /*60c0*/  IMAD.MOV.U32 R11, RZ, RZ, 0x1 ;  /* 0x00000001ff0b7424 */ /* 0x000fe400078e00ff */
[----:B------:R-:W-:Y:S01]  /*60d0*/  IMAD.MOV.U32 R16, RZ, RZ, RZ ;  /* 0x000000ffff107224 */ /* 0x000fe200078e00ff */
[----:B------:R-:W-:-:S07]  /*60e0*/  SHF.R.S32.HI R17, RZ, 0x1f, R10 ;  /* 0x0000001fff117819 */ /* 0x000fce000001140a */
[----:B------:R-:W-:Y:S05]  /*60f0*/  @!P0 BRA `(.L_x_93) ;  /* 0x0000000000488947 */ /* 0x000fea0003800000 */
[----:B------:R-:W-:Y:S02]  /*6100*/  HFMA2 R5, -RZ, RZ, 0, 0 ;  /* 0x00000000ff057431 */ /* 0x000fe400000001ff */
[----:B------:R-:W-:Y:S02]  /*6110*/  IMAD.MOV.U32 R11, RZ, RZ, 0x1 ;  /* 0x00000001ff0b7424 */ /* 0x000fe400078e00ff */
[----:B------:R-:W-:-:S07]  /*6120*/  IMAD.MOV.U32 R8, RZ, RZ, RZ ;  /* 0x000000ffff087224 */ /* 0x000fce00078e00ff */
.L_x_94:
[-C--:B------:R-:W-:Y:S02]  /*6130*/  IMAD R8, R8, R10.reuse, RZ ;  /* 0x0000000a08087224 */ /* 0x080fe400078e02ff */
[----:B------:R-:W-:-:S04]  /*6140*/  IMAD.WIDE.U32 R6, R11, R10, RZ ;  /* 0x0000000a0b067225 */ /* 0x000fc800078e00ff */
[----:B------:R-:W-:Y:S01]  /*6150*/  IMAD R11, R17, R11, R8 ;  /* 0x0000000b110b7224 */ /* 0x000fe200078e0208 */
[----:B------:R-:W-:Y:S01]  /*6160*/  ISETP.GE.U32.AND P0, PT, R6, 0x5f5e101, PT ;  /* 0x05f5e1010600780c */ /* 0x000fe20003f06070 */
[----:B------:R-:W-:Y:S02]  /*6170*/  IMAD.MOV.U32 R16, RZ, RZ, RZ ;  /* 0x000000ffff107224 */ /* 0x000fe400078e00ff */
[----:B------:R-:W-:Y:S02]  /*6180*/  IMAD.IADD R8, R7, 0x1, R11 ;  /* 0x0000000107087824 */ /* 0x000fe400078e020b */
[----:B------:R-:W-:-:S03]  /*6190*/  IMAD.MOV.U32 R11, RZ, RZ, 0x5f5e100 ;  /* 0x05f5e100ff0b7424 */ /* 0x000fc600078e00ff */
[----:B------:R-:W-:-:S13]  /*61a0*/  ISETP.GE.AND.EX P0, PT, R8, RZ, PT, P0 ;  /* 0x000000ff0800720c */ /* 0x000fda0003f06300 */
[----:B------:R-:W-:Y:S05]  /*61b0*/  @P0 BRA `(.L_x_93) ;  /* 0x0000000000180947 */ /* 0x000fea0003800000 */
[C---:B------:R-:W-:Y:S01]  /*61c0*/  ISETP.GT.U32.AND P0, PT, R5.reuse, 0x2, PT ;  /* 0x000000020500780c */ /* 0x040fe20003f04070 */
[----:B------:R-:W-:Y:S02]  /*61d0*/  VIADD R5, R5, 0x1 ;  /* 0x0000000105057836 */ /* 0x000fe40000000000 */
[----:B------:R-:W-:-:S03]  /*61e0*/  IMAD.MOV.U32 R11, RZ, RZ, R6 ;  /* 0x000000ffff0b7224 */ /* 0x000fc600078e0006 */
[----:B------:R-:W-:-:S13]  /*61f0*/  ISETP.GE.U32.OR P0, PT, R5, R9, P0 ;  /* 0x000000090500720c */ /* 0x000fda0000706470 */
[----:B------:R-:W-:Y:S05]  /*6200*/  @!P0 BRA `(.L_x_94) ;  /* 0xfffffffc00c88947 */ /* 0x000fea000383ffff */
[----:B------:R-:W-:-:S07]  /*6210*/  IMAD.MOV.U32 R16, RZ, RZ, R8 ;  /* 0x000000ffff107224 */ /* 0x000fce00078e0008 */
.L_x_93:
[----:B------:R-:W-:-:S04]  /*6220*/  ISETP.GT.U32.AND P0, PT, R11, R4, PT ;  /* 0x000000040b00720c */ /* 0x000fc80003f04070 */
[----:B------:R-:W-:-:S13]  /*6230*/  ISETP.GT.AND.EX P0, PT, R16, RZ, PT, P0 ;  /* 0x000000ff1000720c */ /* 0x000fda0003f04300 */
[----:B------:R-:W-:Y:S05]  /*6240*/  @!P0 BRA `(.L_x_82) ;  /* 0x0000001800d08947 */ /* 0x000fea0003800000 */
[----:B------:R-:W0:Y:S01]  /*6250*/  S2UR UR5, SR_CgaCtaId ;  /* 0x00000000000579c3 */ /* 0x000e220000008800 */
[----:B------:R-:W-:Y:S01]  /*6260*/  UMOV UR4, 0x400 ;  /* 0x0000040000047882 */ /* 0x000fe20000000000 */
[----:B------:R-:W-:Y:S01]  /*6270*/  VIADD R18, R9, 0xffffffff ;  /* 0xffffffff09127836 */ /* 0x000fe20000000000 */
[----:B------:R-:W-:Y:S01]  /*6280*/  MOV R19, R4 ;  /* 0x0000000400137202 */ /* 0x000fe20000000f00 */
[----:B------:R-:W-:-:S03]  /*6290*/  IMAD.MOV.U32 R20, RZ, RZ, RZ ;  /* 0x000000ffff147224 */ /* 0x000fc600078e00ff */
[----:B------:R-:W-:-:S05]  /*62a0*/  VIMNMX.U32 R21, PT, PT, R18, 0x3, PT ;  /* 0x0000000312157848 */ /* 0x000fca0003fe0000 */
[----:B------:R-:W-:Y:S01]  /*62b0*/  VIADD R21, R21, 0x1 ;  /* 0x0000000115157836 */ /* 0x000fe20000000000 */
[----:B0-----:R-:W-:-:S09]  /*62c0*/  ULEA UR4, UR5, UR4, 0x18 ;  /* 0x0000000405047291 */ /* 0x001fd2000f8ec0ff */
[----:B------:R-:W0:Y:S03]  /*62d0*/  LDS.128 R12, [UR4+0xa40] ;  /* 0x000a4004ff0c7984 */ /* 0x000e260008000c00 */
.L_x_132:
[----:B------:R-:W-:Y:S01]  /*62e0*/  ISETP.GT.AND P0, PT, R9, RZ, PT ;  /* 0x000000ff0900720c */ /* 0x000fe20003f04270 */
[----:B------:R-:W-:Y:S05]  /*62f0*/  YIELD ;  /* 0x0000000000007946 */ /* 0x000fea0003800000 */
[----:B------:R-:W-:Y:S02]  /*6300*/  CS2R R22, SRZ ;  /* 0x0000000000167805 */ /* 0x000fe4000001ff00 */
[----:B------:R-:W-:Y:S02]  /*6310*/  CS2R R26, SRZ ;  /* 0x00000000001a7805 */ /* 0x000fe4000001ff00 */
[----:B------:R-:W-:-:S03]  /*6320*/  CS2R R40, SRZ ;  /* 0x0000000000287805 */ /* 0x000fc6000001ff00 */
[----:B-1----:R-:W-:Y:S05]  /*6330*/  @!P0 BRA `(.L_x_95) ;  /* 0x00000008005c8947 */ /* 0x002fea0003800000 */
[----:B------:R-:W-:Y:S01]  /*6340*/  LOP3.LUT R5, R20, R17, RZ, 0xfc, !PT ;  /* 0x0000001114057212 */ /* 0x000fe200078efcff */
[----:B------:R-:W-:Y:S03]  /*6350*/  BSSY.RECONVERGENT B0, `(.L_x_96) ;  /* 0x0000023000007945 */ /* 0x000fe60003800200 */
[----:B------:R-:W-:-:S13]  /*6360*/  ISETP.NE.U32.AND P0, PT, R5, RZ, PT ;  /* 0x000000ff0500720c */ /* 0x000fda0003f05070 */
[----:B------:R-:W-:Y:S05]  /*6370*/  @P0 BRA `(.L_x_97) ;  /* 0x0000000000580947 */ /* 0x000fea0003800000 */
[----:B------:R-:W1:Y:S01]  /*6380*/  I2F.U32.RP R5, R10 ;  /* 0x0000000a00057306 */ /* 0x000e620000209000 */
[----:B------:R-:W-:Y:S01]  /*6390*/  IMAD.MOV R23, RZ, RZ, -R10 ;  /* 0x000000ffff177224 */ /* 0x000fe200078e0a0a */
[----:B------:R-:W-:Y:S01]  /*63a0*/  ISETP.NE.U32.AND P2, PT, R10, RZ, PT ;  /* 0x000000ff0a00720c */ /* 0x000fe20003f45070 */
[----:B------:R-:W-:-:S05]  /*63b0*/  IMAD.MOV.U32 R29, RZ, RZ, RZ ;  /* 0x000000ffff1d7224 */ /* 0x000fca00078e00ff */
[----:B-1----:R-:W1:Y:S02]  /*63c0*/  MUFU.RCP R5, R5 ;  /* 0x0000000500057308 */ /* 0x002e640000001000 */
[----:B-1----:R-:W-:-:S06]  /*63d0*/  VIADD R6, R5, 0xffffffe ;  /* 0x0ffffffe05067836 */ /* 0x002fcc0000000000 */
[----:B------:R1:W2:Y:S02]  /*63e0*/  F2I.FTZ.U32.TRUNC.NTZ R7, R6 ;  /* 0x0000000600077305 */ /* 0x0002a4000021f000 */
[----:B-1----:R-:W-:Y:S02]  /*63f0*/  IMAD.MOV.U32 R6, RZ, RZ, RZ ;  /* 0x000000ffff067224 */ /* 0x002fe400078e00ff */
[----:B--2---:R-:W-:-:S04]  /*6400*/  IMAD R23, R23, R7, RZ ;  /* 0x0000000717177224 */ /* 0x004fc800078e02ff */
[----:B------:R-:W-:-:S06]  /*6410*/  IMAD.HI.U32 R8, R7, R23, R6 ;  /* 0x0000001707087227 */ /* 0x000fcc00078e0006 */
[----:B------:R-:W-:-:S04]  /*6420*/  IMAD.HI.U32 R28, R8, R19, RZ ;  /* 0x00000013081c7227 */ /* 0x000fc800078e00ff */
[----:B------:R-:W-:-:S04]  /*6430*/  IMAD.MOV R7, RZ, RZ, -R28 ;  /* 0x000000ffff077224 */ /* 0x000fc800078e0a1c */
[----:B------:R-:W-:-:S05]  /*6440*/  IMAD R7, R10, R7, R19 ;  /* 0x000000070a077224 */ /* 0x000fca00078e0213 */
[----:B------:R-:W-:-:S13]  /*6450*/  ISETP.GE.U32.AND P0, PT, R7, R10, PT ;  /* 0x0000000a0700720c */ /* 0x000fda0003f06070 */
[----:B------:R-:W-:Y:S01]  /*6460*/  @P0 IMAD.IADD R7, R7, 0x1, -R10 ;  /* 0x0000000107070824 */ /* 0x000fe200078e0a0a */
[----:B------:R-:W-:-:S04]  /*6470*/  @P0 IADD3 R28, PT, PT, R28, 0x1, RZ ;  /* 0x000000011c1c0810 */ /* 0x000fc80007ffe0ff */
[----:B------:R-:W-:-:S13]  /*6480*/  ISETP.GE.U32.AND P1, PT, R7, R10, PT ;  /* 0x0000000a0700720c */ /* 0x000fda0003f26070 */
[----:B------:R-:W-:Y:S01]  /*6490*/  @P1 VIADD R28, R28, 0x1 ;  /* 0x000000011c1c1836 */ /* 0x000fe20000000000 */
[----:B------:R-:W-:-:S05]  /*64a0*/  @!P2 LOP3.LUT R28, RZ, R10, RZ, 0x33, !PT ;  /* 0x0000000aff1ca212 */ /* 0x000fca00078e33ff */
[----:B------:R-:W-:-:S04]  /*64b0*/  IMAD.MOV R26, RZ, RZ, -R28 ;  /* 0x000000ffff1a7224 */ /* 0x000fc800078e0a1c */
[----:B------:R-:W-:Y:S01]  /*64c0*/  IMAD R26, R10, R26, R19 ;  /* 0x0000001a0a1a7224 */ /* 0x000fe200078e0213 */
[----:B------:R-:W-:Y:S06]  /*64d0*/  BRA `(.L_x_98) ;  /* 0x0000000000287947 */ /* 0x000fec0003800000 */
.L_x_97:
[----:B------:R-:W-:Y:S01]  /*64e0*/  IMAD.MOV.U32 R36, RZ, RZ, R19 ;  /* 0x000000ffff247224 */ /* 0x000fe200078e0013 */
[----:B------:R-:W-:Y:S01]  /*64f0*/  MOV R6, 0x6540 ;  /* 0x0000654000067802 */ /* 0x000fe20000000f00 */
[----:B------:R-:W-:Y:S02]  /*6500*/  IMAD.MOV.U32 R5, RZ, RZ, R20 ;  /* 0x000000ffff057224 */ /* 0x000fe400078e0014 */
[----:B------:R-:W-:Y:S02]  /*6510*/  IMAD.MOV.U32 R8, RZ, RZ, R10 ;  /* 0x000000ffff087224 */ /* 0x000fe400078e000a */
[----:B------:R-:W-:-:S07]  /*6520*/  IMAD.MOV.U32 R7, RZ, RZ, R17 ;  /* 0x000000ffff077224 */ /* 0x000fce00078e0011 */
[----:B0-----:R-:W-:Y:S05]  /*6530*/  CALL.REL.NOINC `($__internal_0_$__cuda_sm20_div_s64) ;  /* 0x00000018004c7944 */ /* 0x001fea0003c00000 */
[----:B------:R-:W-:Y:S01]  /*6540*/  IADD3 R26, PT, PT, -R24, RZ, RZ ;  /* 0x000000ff181a7210 */ /* 0x000fe20007ffe1ff */
[----:B------:R-:W-:Y:S02]  /*6550*/  IMAD.MOV.U32 R28, RZ, RZ, R24 ;  /* 0x000000ffff1c7224 */ /* 0x000fe400078e0018 */
[----:B------:R-:W-:Y:S02]  /*6560*/  IMAD.MOV.U32 R29, RZ, RZ, R25 ;  /* 0x000000ffff1d7224 */ /* 0x000fe400078e0019 */
[----:B------:R-:W-:-:S07]  /*6570*/  IMAD R26, R10, R26, R19 ;  /* 0x0000001a0a1a7224 */ /* 0x000fce00078e0213 */
.L_x_98:
[----:B------:R-:W-:Y:S05]  /*6580*/  BSYNC.RECONVERGENT B0 ;  /* 0x0000000000007941 */ /* 0x000fea0003800200 */
.L_x_96:
[----:B------:R-:W-:Y:S01]  /*6590*/  ISETP.NE.AND P0, PT, R18, RZ, PT ;  /* 0x000000ff1200720c */ /* 0x000fe20003f05270 */
[----:B------:R-:W-:Y:S02]  /*65a0*/  IMAD.MOV.U32 R22, RZ, RZ, R26 ;  /* 0x000000ffff167224 */ /* 0x000fe400078e001a */
[----:B------:R-:W-:Y:S02]  /*65b0*/  IMAD.MOV.U32 R23, RZ, RZ, RZ ;  /* 0x000000ffff177224 */ /* 0x000fe400078e00ff */
[----:B------:R-:W-:-:S08]  /*65c0*/  IMAD.MOV.U32 R27, RZ, RZ, RZ ;  /* 0x000000ffff1b7224 */ /* 0x000fd000078e00ff */
[----:B------:R-:W-:Y:S05]  /*65d0*/  @!P0 BRA `(.L_x_95) ;  /* 0x0000000400b48947 */ /* 0x000fea0003800000 */
        /* <DEDUP_REMOVED lines=11> */
[----:B-1----:R-:W-:Y:S02]  /*6690*/  HFMA2 R6, -RZ, RZ, 0, 0 ;  /* 0x00000000ff067431 */ /* 0x002fe400000001ff */
[----:B--2---:R-:W-:-:S04]  /*66a0*/  IMAD R5, R5, R7, RZ ;  /* 0x0000000705057224 */ /* 0x004fc800078e02ff */
        /* <DEDUP_REMOVED lines=9> */
[----:B------:R-:W-:-:S05]  /*6740*/  @!P2 LOP3.LUT R5, RZ, R10, RZ, 0x33, !PT ;  /* 0x0000000aff05a212 */ /* 0x000fca00078e33ff */
[----:B------:R-:W-:-:S04]  /*6750*/  IMAD.MOV R27, RZ, RZ, -R5 ;  /* 0x000000ffff1b7224 */ /* 0x000fc800078e0a05 */
[----:B------:R-:W-:Y:S02]  /*6760*/  IMAD R27, R10, R27, R28 ;  /* 0x0000001b0a1b7224 */ /* 0x000fe400078e021c */
[----:B------:R-:W-:Y:S01]  /*6770*/  IMAD.MOV.U32 R28, RZ, RZ, R5 ;  /* 0x000000ffff1c7224 */ /* 0x000fe200078e0005 */
[----:B------:R-:W-:Y:S06]  /*6780*/  BRA `(.L_x_101) ;  /* 0x0000000000287947 */ /* 0x000fec0003800000 */
.L_x_100:
[----:B------:R-:W-:Y:S01]  /*6790*/  MOV R36, R28 ;  /* 0x0000001c00247202 */ /* 0x000fe20000000f00 */
[----:B------:R-:W-:Y:S01]  /*67a0*/  IMAD.MOV.U32 R5, RZ, RZ, R29 ;  /* 0x000000ffff057224 */ /* 0x000fe200078e001d */
[----:B------:R-:W-:Y:S01]  /*67b0*/  MOV R6, 0x67f0 ;  /* 0x000067f000067802 */ /* 0x000fe20000000f00 */
[----:B------:R-:W-:Y:S02]  /*67c0*/  IMAD.MOV.U32 R8, RZ, RZ, R10 ;  /* 0x000000ffff087224 */ /* 0x000fe400078e000a */
[----:B------:R-:W-:-:S07]  /*67d0*/  IMAD.MOV.U32 R7, RZ, RZ, R17 ;  /* 0x000000ffff077224 */ /* 0x000fce00078e0011 */
[----:B0-----:R-:W-:Y:S05]  /*67e0*/  CALL.REL.NOINC `($__internal_0_$__cuda_sm20_div_s64) ;  /* 0x0000001400a07944 */ /* 0x001fea0003c00000 */
[----:B------:R-:W-:Y:S02]  /*67f0*/  IMAD.MOV R27, RZ, RZ, -R24 ;  /* 0x000000ffff1b7224 */ /* 0x000fe400078e0a18 */
[----:B------:R-:W-:Y:S02]  /*6800*/  IMAD.MOV.U32 R29, RZ, RZ, R25 ;  /* 0x000000ffff1d7224 */ /* 0x000fe400078e0019 */
[----:B------:R-:W-:Y:S02]  /*6810*/  IMAD R27, R10, R27, R28 ;  /* 0x0000001b0a1b7224 */ /* 0x000fe400078e021c */
[----:B------:R-:W-:-:S07]  /*6820*/  IMAD.MOV.U32 R28, RZ, RZ, R24 ;  /* 0x000000ffff1c7224 */ /* 0x000fce00078e0018 */
.L_x_101:
[----:B------:R-:W-:Y:S05]  /*6830*/  BSYNC.RECONVERGENT B0 ;  /* 0x0000000000007941 */ /* 0x000fea0003800200 */
.L_x_99:
[----:B------:R-:W-:Y:S01]  /*6840*/  ISETP.NE.AND P0, PT, R21, 0x2, PT ;  /* 0x000000021500780c */ /* 0x000fe20003f05270 */
[----:B------:R-:W-:Y:S02]  /*6850*/  HFMA2 R23, -RZ, RZ, 0, 0 ;  /* 0x00000000ff177431 */ /* 0x000fe400000001ff */
[----:B------:R-:W-:-:S10]  /*6860*/  IMAD.IADD R22, R22, 0x1, R27 ;  /* 0x0000000116167824 */ /* 0x000fd400078e021b */
        /* <DEDUP_REMOVED lines=23> */
[----:B------:R-:W-:-:S04]  /*69e0*/  @!P2 LOP3.LUT R24, RZ, R10, RZ, 0x33, !PT ;  /* 0x0000000aff18a212 */ /* 0x000fc800078e33ff */
[----:B------:R-:W-:-:S05]  /*69f0*/  IADD3 R23, PT, PT, -R24, RZ, RZ ;  /* 0x000000ff18177210 */ /* 0x000fca0007ffe1ff */
[----:B------:R-:W-:Y:S01]  /*6a00*/  IMAD R23, R10, R23, R28 ;  /* 0x000000170a177224 */ /* 0x000fe200078e021c */
[----:B------:R-:W-:Y:S06]  /*6a10*/  BRA `(.L_x_104) ;  /* 0x0000000000207947 */ /* 0x000fec0003800000 */
.L_x_103:
[----:B------:R-:W-:Y:S01]  /*6a20*/  IMAD.MOV.U32 R36, RZ, RZ, R28 ;  /* 0x000000ffff247224 */ /* 0x000fe200078e001c */
[----:B------:R-:W-:Y:S01]  /*6a30*/  MOV R6, 0x6a80 ;  /* 0x00006a8000067802 */ /* 0x000fe20000000f00 */
[----:B------:R-:W-:Y:S02]  /*6a40*/  IMAD.MOV.U32 R5, RZ, RZ, R29 ;  /* 0x000000ffff057224 */ /* 0x000fe400078e001d */
[----:B------:R-:W-:Y:S02]  /*6a50*/  IMAD.MOV.U32 R8, RZ, RZ, R10 ;  /* 0x000000ffff087224 */ /* 0x000fe400078e000a */
[----:B------:R-:W-:-:S07]  /*6a60*/  IMAD.MOV.U32 R7, RZ, RZ, R17 ;  /* 0x000000ffff077224 */ /* 0x000fce00078e0011 */
[----:B0-----:R-:W-:Y:S05]  /*6a70*/  CALL.REL.NOINC `($__internal_0_$__cuda_sm20_div_s64) ;  /* 0x0000001000fc7944 */ /* 0x001fea0003c00000 */
[----:B------:R-:W-:-:S04]  /*6a80*/  IMAD.MOV R23, RZ, RZ, -R24 ;  /* 0x000000ffff177224 */ /* 0x000fc800078e0a18 */
[----:B------:R-:W-:-:S07]  /*6a90*/  IMAD R23, R10, R23, R28 ;  /* 0x000000170a177224 */ /* 0x000fce00078e021c */
.L_x_104:
[----:B------:R-:W-:Y:S05]  /*6aa0*/  BSYNC.RECONVERGENT B0 ;  /* 0x0000000000007941 */ /* 0x000fea0003800200 */
.L_x_102:
[----:B------:R-:W-:Y:S01]  /*6ab0*/  ISETP.NE.AND P0, PT, R21, 0x3, PT ;  /* 0x000000031500780c */ /* 0x000fe20003f05270 */
[----:B------:R-:W-:-:S12]  /*6ac0*/  IMAD.IADD R22, R22, 0x1, R23 ;  /* 0x0000000116167824 */ /* 0x000fd800078e0217 */
        /* <DEDUP_REMOVED lines=10> */
[----:B-1----:R-:W-:-:S06]  /*6b70*/  IADD3 R6, PT, PT, R8, 0xffffffe, RZ ;  /* 0x0ffffffe08067810 */ /* 0x002fcc0007ffe0ff */
        /* <DEDUP_REMOVED lines=11> */
[----:B------:R-:W-:Y:S01]  /*6c30*/  @!P1 LOP3.LUT R40, RZ, R10, RZ, 0x33, !PT ;  /* 0x0000000aff289212 */ /* 0x000fe200078e33ff */
[----:B------:R-:W-:Y:S06]  /*6c40*/  BRA `(.L_x_107) ;  /* 0x0000000000107947 */ /* 0x000fec0003800000 */
.L_x_106:
[----:B------:R-:W-:Y:S01]  /*6c50*/  IMAD.MOV.U32 R30, RZ, RZ, R24 ;  /* 0x000000ffff1e7224 */ /* 0x000fe200078e0018 */
[----:B------:R-:W-:Y:S02]  /*6c60*/  MOV R5, R25 ;  /* 0x0000001900057202 */ /* 0x000fe40000000f00 */
[----:B------:R-:W-:-:S07]  /*6c70*/  MOV R8, 0x6c90 ;  /* 0x00006c9000087802 */ /* 0x000fce0000000f00 */
[----:B0-----:R-:W-:Y:S05]  /*6c80*/  CALL.REL.NOINC `($__internal_1_$__cuda_sm20_rem_s64) ;  /* 0x0000001400c47944 */ /* 0x001fea0003c00000 */
.L_x_107:
[----:B------:R-:W-:Y:S05]  /*6c90*/  BSYNC.RECONVERGENT B0 ;  /* 0x0000000000007941 */ /* 0x000fea0003800200 */
.L_x_105:
[----:B------:R-:W-:-:S07]  /*6ca0*/  IMAD.IADD R22, R22, 0x1, R40 ;  /* 0x0000000116167824 */ /* 0x000fce00078e0228 */
.L_x_95:
[----:B------:R-:W-:Y:S01]  /*6cb0*/  ISETP.GE.AND P0, PT, R2, 0x1, PT ;  /* 0x000000010200780c */ /* 0x000fe20003f06270 */
[----:B------:R-:W-:-:S12]  /*6cc0*/  BSSY.RECONVERGENT B0, `(.L_x_108) ;  /* 0x0000106000007945 */ /* 0x000fd80003800200 */
[----:B------:R-:W-:Y:S05]  /*6cd0*/  @!P0 BRA `(.L_x_109) ;  /* 0x0000000c00e48947 */ /* 0x000fea0003800000 */
[----:B------:R-:W-:-:S13]  /*6ce0*/  ISETP.GT.AND P0, PT, R9, RZ, PT ;  /* 0x000000ff0900720c */ /* 0x000fda0003f04270 */
[----:B------:R-:W-:Y:S05]  /*6cf0*/  @P0 BRA `(.L_x_110) ;  /* 0x0000000400a80947 */ /* 0x000fea0003800000 */
[----:B------:R-:W-:Y:S01]  /*6d00*/  BSSY.RELIABLE B1, `(.L_x_111) ;  /* 0x0000068000017945 */ /* 0x000fe20003800100 */
[----:B------:R-:W-:-:S07]  /*6d10*/  IMAD.MOV.U32 R23, RZ, RZ, R2 ;  /* 0x000000ffff177224 */ /* 0x000fce00078e0002 */
.L_x_121:
[----:B------:R-:W1:Y:S01]  /*6d20*/  S2R R7, SR_CgaCtaId ;  /* 0x0000000000077919 */ /* 0x000e620000008800 */
[----:B------:R-:W-:Y:S01]  /*6d30*/  MOV R6, 0x400 ;  /* 0x0000040000067802 */ /* 0x000fe20000000f00 */
[----:B------:R-:W-:Y:S04]  /*6d40*/  BSSY.RELIABLE B2, `(.L_x_112) ;  /* 0x0000060000027945 */ /* 0x000fe80003800100 */
[----:B------:R-:W-:-:S05]  /*6d50*/  VIADD R5, R6, 0xa00 ;  /* 0x00000a0006057836 */ /* 0x000fca0000000000 */
[----:B-1----:R-:W-:-:S05]  /*6d60*/  LEA R8, R7, R5, 0x18 ;  /* 0x0000000507087211 */ /* 0x002fca00078ec0ff */
[----:B------:R-:W-:-:S06]  /*6d70*/  IMAD R5, R23, 0x4, R8 ;  /* 0x0000000417057824 */ /* 0x000fcc00078e0208 */
[----:B------:R-:W1:Y:S02]  /*6d80*/  LDS R5, [R5+-0x4] ;  /* 0xfffffc0005057984 */ /* 0x000e640000000800 */
[----:B-1----:R-:W-:-:S13]  /*6d90*/  ISETP.GE.AND P0, PT, R5, RZ, PT ;  /* 0x000000ff0500720c */ /* 0x002fda0003f06270 */
[----:B------:R-:W-:Y:S05]  /*6da0*/  @!P0 BRA `(.L_x_113) ;  /* 0x0000000400648947 */ /* 0x000fea0003800000 */
[----:B------:R-:W-:-:S05]  /*6db0*/  LEA R6, R7, R6, 0x18 ;  /* 0x0000000607067211 */ /* 0x000fca00078ec0ff */
[----:B------:R-:W-:-:S04]  /*6dc0*/  IMAD R6, R23, 0xa0, R6 ;  /* 0x000000a017067824 */ /* 0x000fc800078e0206 */
[--C-:B------:R-:W-:Y:S02]  /*6dd0*/  IMAD R26, R5, 0x8, R6.reuse ;  /* 0x00000008051a7824 */ /* 0x100fe400078e0206 */
[----:B------:R-:W-:-:S04]  /*6de0*/  IMAD R28, R3, 0x8, R6 ;  /* 0x00000008031c7824 */ /* 0x000fc800078e0206 */
[----:B------:R-:W1:Y:S02]  /*6df0*/  LDS.64 R26, [R26+-0xa0] ;  /* 0xffff60001a1a7984 */ /* 0x000e640000000a00 */
[----:B-1----:R-:W-:-:S04]  /*6e00*/  ISETP.NE.U32.AND P0, PT, R26, RZ, PT ;  /* 0x000000ff1a00720c */ /* 0x002fc80003f05070 */
[----:B------:R-:W-:-:S13]  /*6e10*/  ISETP.NE.AND.EX P0, PT, R27, RZ, PT, P0 ;  /* 0x000000ff1b00720c */ /* 0x000fda0003f05300 */
[----:B------:R-:W-:Y:S05]  /*6e20*/  @!P0 BREAK.RELIABLE B2 ;  /* 0x0000000000028942 */ /* 0x000fea0003800100 */
[----:B------:R-:W-:Y:S05]  /*6e30*/  @!P0 BREAK.RELIABLE B1 ;  /* 0x0000000000018942 */ /* 0x000fea0003800100 */
[----:B------:R-:W-:Y:S05]  /*6e40*/  @!P0 BRA `(.L_x_114) ;  /* 0x0000000c00b48947 */ /* 0x000fea0003800000 */
[----:B------:R-:W1:Y:S01]  /*6e50*/  LDS.64 R28, [R28+-0xa0] ;  /* 0xffff60001c1c7984 */ /* 0x000e620000000a00 */
[----:B------:R-:W-:Y:S01]  /*6e60*/  IADD3 R33, P1, PT, RZ, -R26, RZ ;  /* 0x8000001aff217210 */ /* 0x000fe20007f3e0ff */
[----:B------:R-:W-:Y:S01]  /*6e70*/  BSSY.RECONVERGENT B3, `(.L_x_115) ;  /* 0x0000025000037945 */ /* 0x000fe20003800200 */
[----:B------:R-:W-:-:S03]  /*6e80*/  ISETP.LT.AND P2, PT, R27, RZ, PT ;  /* 0x000000ff1b00720c */ /* 0x000fc60003f41270 */
[----:B------:R-:W-:Y:S01]  /*6e90*/  IMAD.X R7, RZ, RZ, ~R27, P1 ;  /* 0x000000ffff077224 */ /* 0x000fe200008e0e1b */
[----:B------:R-:W-:-:S04]  /*6ea0*/  SEL R32, R33, R26, P2 ;  /* 0x0000001a21207207 */ /* 0x000fc80001000000 */
[----:B------:R-:W-:Y:S02]  /*6eb0*/  SEL R7, R7, R27, P2 ;  /* 0x0000001b07077207 */ /* 0x000fe40001000000 */
[-C--:B-1----:R-:W-:Y:S02]  /*6ec0*/  IADD3 R31, P0, PT, RZ, -R28.reuse, RZ ;  /* 0x8000001cff1f7210 */ /* 0x082fe40007f1e0ff */
[----:B------:R-:W-:Y:S02]  /*6ed0*/  ISETP.LT.AND P1, PT, R29, RZ, PT ;  /* 0x000000ff1d00720c */ /* 0x000fe40003f21270 */
[-C--:B------:R-:W-:Y:S02]  /*6ee0*/  IADD3.X R25, PT, PT, RZ, ~R29.reuse, RZ, P0, !PT ;  /* 0x8000001dff197210 */ /* 0x080fe400007fe4ff */
[----:B------:R-:W-:Y:S02]  /*6ef0*/  SEL R33, R31, R28, P1 ;  /* 0x0000001c1f217207 */ /* 0x000fe40000800000 */
[----:B------:R-:W-:-:S04]  /*6f00*/  SEL R25, R25, R29, P1 ;  /* 0x0000001d19197207 */ /* 0x000fc80000800000 */
[----:B------:R-:W-:-:S04]  /*6f10*/  LOP3.LUT R5, R25, R7, RZ, 0xfc, !PT ;  /* 0x0000000719057212 */ /* 0x000fc800078efcff */
[----:B------:R-:W-:-:S13]  /*6f20*/  ISETP.NE.U32.AND P0, PT, R5, RZ, PT ;  /* 0x000000ff0500720c */ /* 0x000fda0003f05070 */
[----:B------:R-:W-:Y:S05]  /*6f30*/  @P0 BRA `(.L_x_116) ;  /* 0x0000000000500947 */ /* 0x000fea0003800000 */
[----:B------:R-:W1:Y:S01]  /*6f40*/  I2F.U32.RP R5, R32 ;  /* 0x0000002000057306 */ /* 0x000e620000209000 */
[----:B------:R-:W-:-:S07]  /*6f50*/  ISETP.NE.U32.AND P1, PT, R32, RZ, PT ;  /* 0x000000ff2000720c */ /* 0x000fce0003f25070 */
[----:B-1----:R-:W1:Y:S02]  /*6f60*/  MUFU.RCP R5, R5 ;  /* 0x0000000500057308 */ /* 0x002e640000001000 */
[----:B-1----:R-:W-:-:S06]  /*6f70*/  VIADD R6, R5, 0xffffffe ;  /* 0x0ffffffe05067836 */ /* 0x002fcc0000000000 */
[----:B------:R1:W2:Y:S02]  /*6f80*/  F2I.FTZ.U32.TRUNC.NTZ R7, R6 ;  /* 0x0000000600077305 */ /* 0x0002a4000021f000 */
[----:B-1----:R-:W-:Y:S02]  /*6f90*/  IMAD.MOV.U32 R6, RZ, RZ, RZ ;  /* 0x000000ffff067224 */ /* 0x002fe400078e00ff */
[----:B--2---:R-:W-:-:S04]  /*6fa0*/  IMAD.MOV R25, RZ, RZ, -R7 ;  /* 0x000000ffff197224 */ /* 0x004fc800078e0a07 */
        /* <DEDUP_REMOVED lines=13> */
.L_x_116:
[----:B------:R-:W-:-:S07]  /*7080*/  MOV R24, 0x70a0 ;  /* 0x000070a000187802 */ /* 0x000fce0000000f00 */
[----:B0-----:R-:W-:Y:S05]  /*7090*/  CALL.REL.NOINC `($__internal_2_$__cuda_sm20_rem_u64) ;  /* 0x0000001400f87944 */ /* 0x001fea0003c00000 */
[----:B------:R-:W-:-:S04]  /*70a0*/  ISETP.NE.U32.AND P0, PT, R34, RZ, PT ;  /* 0x000000ff2200720c */ /* 0x000fc80003f05070 */
[----:B------:R-:W-:-:S13]  /*70b0*/  ISETP.NE.AND.EX P0, PT, R5, RZ, PT, P0 ;  /* 0x000000ff0500720c */ /* 0x000fda0003f05300 */
.L_x_117:
[----:B------:R-:W-:Y:S05]  /*70c0*/  BSYNC.RECONVERGENT B3 ;  /* 0x0000000000037941 */ /* 0x000fea0003800200 */
.L_x_115:
[----:B------:R-:W-:Y:S05]  /*70d0*/  @P0 BREAK.RELIABLE B2 ;  /* 0x0000000000020942 */ /* 0x000fea0003800100 */
[----:B------:R-:W-:Y:S05]  /*70e0*/  @P0 BREAK.RELIABLE B1 ;  /* 0x0000000000010942 */ /* 0x000fea0003800100 */
[----:B------:R-:W-:Y:S05]  /*70f0*/  @P0 BRA `(.L_x_114) ;  /* 0x0000000c00080947 */ /* 0x000fea0003800000 */
[----:B------:R-:W-:Y:S01]  /*7100*/  LOP3.LUT R5, R29, R27, RZ, 0xfc, !PT ;  /* 0x0000001b1d057212 */ /* 0x000fe200078efcff */
[----:B------:R-:W-:Y:S03]  /*7110*/  BSSY.RECONVERGENT B3, `(.L_x_118) ;  /* 0x000001d000037945 */ /* 0x000fe60003800200 */
[----:B------:R-:W-:-:S13]  /*7120*/  ISETP.NE.U32.AND P0, PT, R5, RZ, PT ;  /* 0x000000ff0500720c */ /* 0x000fda0003f05070 */
[----:B------:R-:W-:Y:S05]  /*7130*/  @P0 BRA `(.L_x_119) ;  /* 0x0000000000500947 */ /* 0x000fea0003800000 */
[----:B------:R-:W1:Y:S01]  /*7140*/  I2F.U32.RP R5, R26 ;  /* 0x0000001a00057306 */ /* 0x000e620000209000 */
[----:B------:R-:W-:Y:S02]  /*7150*/  IADD3 R25, PT, PT, RZ, -R26, RZ ;  /* 0x8000001aff197210 */ /* 0x000fe40007ffe0ff */
[----:B------:R-:W-:-:S05]  /*7160*/  ISETP.NE.U32.AND P2, PT, R26, RZ, PT ;  /* 0x000000ff1a00720c */ /* 0x000fca0003f45070 */
[----:B-1----:R-:W1:Y:S02]  /*7170*/  MUFU.RCP R5, R5 ;  /* 0x0000000500057308 */ /* 0x002e640000001000 */
[----:B-1----:R-:W-:-:S06]  /*7180*/  VIADD R6, R5, 0xffffffe ;  /* 0x0ffffffe05067836 */ /* 0x002fcc0000000000 */
[----:B------:R1:W2:Y:S02]  /*7190*/  F2I.FTZ.U32.TRUNC.NTZ R7, R6 ;  /* 0x0000000600077305 */ /* 0x0002a4000021f000 */
[----:B-1----:R-:W-:Y:S02]  /*71a0*/  IMAD.MOV.U32 R6, RZ, RZ, RZ ;  /* 0x000000ffff067224 */ /* 0x002fe400078e00ff */
[----:B--2---:R-:W-:-:S04]  /*71b0*/  IMAD R25, R25, R7, RZ ;  /* 0x0000000719197224 */ /* 0x004fc800078e02ff */
[----:B------:R-:W-:-:S04]  /*71c0*/  IMAD.HI.U32 R7, R7, R25, R6 ;  /* 0x0000001907077227 */ /* 0x000fc800078e0006 */
[----:B------:R-:W-:Y:S02]  /*71d0*/  IMAD.MOV.U32 R25, RZ, RZ, RZ ;  /* 0x000000ffff197224 */ /* 0x000fe400078e00ff */
        /* <DEDUP_REMOVED lines=10> */
.L_x_119:
[----:B------:R-:W-:Y:S01]  /*7280*/  IMAD.MOV.U32 R36, RZ, RZ, R28 ;  /* 0x000000ffff247224 */ /* 0x000fe200078e001c */
[----:B------:R-:W-:Y:S01]  /*7290*/  MOV R5, R29 ;  /* 0x0000001d00057202 */ /* 0x000fe20000000f00 */
[----:B------:R-:W-:Y:S01]  /*72a0*/  IMAD.MOV.U32 R8, RZ, RZ, R26 ;  /* 0x000000ffff087224 */ /* 0x000fe200078e001a */
[----:B------:R-:W-:Y:S01]  /*72b0*/  MOV R6, 0x72e0 ;  /* 0x000072e000067802 */ /* 0x000fe20000000f00 */
[----:B------:R-:W-:-:S07]  /*72c0*/  IMAD.MOV.U32 R7, RZ, RZ, R27 ;  /* 0x000000ffff077224 */ /* 0x000fce00078e001b */
[----:B0-----:R-:W-:Y:S05]  /*72d0*/  CALL.REL.NOINC `($__internal_0_$__cuda_sm20_div_s64) ;  /* 0x0000000800e47944 */ /* 0x001fea0003c00000 */
.L_x_120:
[----:B------:R-:W-:Y:S05]  /*72e0*/  BSYNC.RECONVERGENT B3 ;  /* 0x0000000000037941 */ /* 0x000fea0003800200 */
.L_x_118:
[----:B------:R-:W-:-:S13]  /*72f0*/  ISETP.GE.AND P0, PT, R25, RZ, PT ;  /* 0x000000ff1900720c */ /* 0x000fda0003f06270 */
[----:B------:R-:W-:Y:S05]  /*7300*/  @!P0 BREAK.RELIABLE B2 ;  /* 0x0000000000028942 */ /* 0x000fea0003800100 */
[----:B------:R-:W-:Y:S05]  /*7310*/  @!P0 BREAK.RELIABLE B1 ;  /* 0x0000000000018942 */ /* 0x000fea0003800100 */
[----:B------:R-:W-:Y:S05]  /*7320*/  @!P0 BRA `(.L_x_114) ;  /* 0x00000008007c8947 */ /* 0x000fea0003800000 */
[----:B------:R-:W-:-:S07]  /*7330*/  IMAD.IADD R22, R22, 0x1, R24 ;  /* 0x0000000116167824 */ /* 0x000fce00078e0218 */
.L_x_113:
[----:B------:R-:W-:Y:S05]  /*7340*/  BSYNC.RELIABLE B2 ;  /* 0x0000000000027941 */ /* 0x000fea0003800100 */
.L_x_112:
[C---:B------:R-:W-:Y:S01]  /*7350*/  ISETP.GT.U32.AND P0, PT, R23.reuse, 0x1, PT ;  /* 0x000000011700780c */ /* 0x040fe20003f04070 */
[----:B------:R-:W-:-:S12]  /*7360*/  VIADD R23, R23, 0xffffffff ;  /* 0xffffffff17177836 */ /* 0x000fd80000000000 */
[----:B------:R-:W-:Y:S05]  /*7370*/  @P0 BRA `(.L_x_121) ;  /* 0xfffffff800680947 */ /* 0x000fea000383ffff */
[----:B------:R-:W-:Y:S05]  /*7380*/  BSYNC.RELIABLE B1 ;  /* 0x0000000000017941 */ /* 0x000fea0003800100 */
.L_x_111:
[----:B------:R-:W-:Y:S05]  /*7390*/  BRA `(.L_x_109) ;  /* 0x0000000800347947 */ /* 0x000fea0003800000 */
.L_x_110:
[----:B------:R-:W-:Y:S01]  /*73a0*/  SHF.R.S32.HI R28, RZ, 0x1f, R26 ;  /* 0x0000001fff1c7819 */ /* 0x000fe2000001141a */
[----:B------:R-:W-:Y:S01]  /*73b0*/  IMAD.MOV.U32 R31, RZ, RZ, R2 ;  /* 0x000000ffff1f7224 */ /* 0x000fe200078e0002 */
[----:B------:R-:W-:Y:S02]  /*73c0*/  SHF.R.S32.HI R29, RZ, 0x1f, R27 ;  /* 0x0000001fff1d7819 */ /* 0x000fe4000001141b */
[----:B------:R-:W-:-:S07]  /*73d0*/  SHF.R.S32.HI R30, RZ, 0x1f, R23 ;  /* 0x0000001fff1e7819 */ /* 0x000fce0000011417 */
.L_x_131:
        /* <DEDUP_REMOVED lines=11> */
[----:B------:R-:W-:Y:S01]  /*7490*/  IMAD R24, R3, 0x8, R8 ;  /* 0x0000000803187824 */ /* 0x000fe200078e0208 */
[----:B0-----:R-:W-:-:S04]  /*74a0*/  LEA R6, R12, R8, 0x3 ;  /* 0x000000080c067211 */ /* 0x001fc800078e18ff */
[----:B------:R-:W-:Y:S04]  /*74b0*/  LDS.64 R38, [R24+-0xa0] ;  /* 0xffff600018267984 */ /* 0x000fe80000000a00 */
[----:B------:R-:W0:Y:S02]  /*74c0*/  LDS.64 R6, [R6+-0xa0] ;  /* 0xffff600006067984 */ /* 0x000e240000000a00 */
[----:B0-----:R-:W-:-:S05]  /*74d0*/  IADD3 R25, P0, PT, RZ, -R6, RZ ;  /* 0x80000006ff197210 */ /* 0x001fca0007f1e0ff */
[----:B------:R-:W-:Y:S01]  /*74e0*/  IMAD.X R7, RZ, RZ, ~R7, P0 ;  /* 0x000000ffff077224 */ /* 0x000fe200000e0e07 */
[----:B------:R-:W-:Y:S01]  /*74f0*/  ISETP.NE.AND P0, PT, R18, RZ, PT ;  /* 0x000000ff1200720c */ /* 0x000fe20003f05270 */
[----:B------:R-:W-:-:S04]  /*7500*/  IMAD.WIDE.U32 R38, R26, R25, R38 ;  /* 0x000000191a267225 */ /* 0x000fc800078e0026 */
[----:B------:R-:W-:-:S04]  /*7510*/  IMAD R7, R7, R26, RZ ;  /* 0x0000001a07077224 */ /* 0x000fc800078e02ff */
[----:B------:R-:W-:-:S04]  /*7520*/  IMAD R7, R28, R25, R7 ;  /* 0x000000191c077224 */ /* 0x000fc800078e0207 */
[----:B------:R-:W-:Y:S01]  /*7530*/  IMAD.IADD R39, R39, 0x1, R7 ;  /* 0x0000000127277824 */ /* 0x000fe200078e0207 */
[----:B------:R-:W-:Y:S06]  /*7540*/  @!P0 BRA `(.L_x_124) ;  /* 0x0000000000708947 */ /* 0x000fec0003800000 */
[----:B------:R-:W-:-:S06]  /*7550*/  IMAD R6, R13, 0x8, R8 ;  /* 0x000000080d067824 */ /* 0x000fcc00078e0208 */
[----:B------:R-:W0:Y:S02]  /*7560*/  LDS.64 R6, [R6+-0xa0] ;  /* 0xffff600006067984 */ /* 0x000e240000000a00 */
[----:B0-----:R-:W-:-:S05]  /*7570*/  IADD3 R25, P0, PT, RZ, -R6, RZ ;  /* 0x80000006ff197210 */ /* 0x001fca0007f1e0ff */
[----:B------:R-:W-:Y:S01]  /*7580*/  IMAD.X R24, RZ, RZ, ~R7, P0 ;  /* 0x000000ffff187224 */ /* 0x000fe200000e0e07 */
[----:B------:R-:W-:Y:S01]  /*7590*/  ISETP.NE.AND P0, PT, R21, 0x2, PT ;  /* 0x000000021500780c */ /* 0x000fe20003f05270 */
[----:B------:R-:W-:-:S04]  /*75a0*/  IMAD.WIDE.U32 R38, R27, R25, R38 ;  /* 0x000000191b267225 */ /* 0x000fc800078e0026 */
[----:B------:R-:W-:-:S04]  /*75b0*/  IMAD R24, R24, R27, RZ ;  /* 0x0000001b18187224 */ /* 0x000fc800078e02ff */
[----:B------:R-:W-:-:S04]  /*75c0*/  IMAD R7, R29, R25, R24 ;  /* 0x000000191d077224 */ /* 0x000fc800078e0218 */
[----:B------:R-:W-:Y:S01]  /*75d0*/  IMAD.IADD R39, R39, 0x1, R7 ;  /* 0x0000000127277824 */ /* 0x000fe200078e0207 */
[----:B------:R-:W-:Y:S06]  /*75e0*/  @!P0 BRA `(.L_x_124) ;  /* 0x0000000000488947 */ /* 0x000fec0003800000 */
[----:B------:R-:W-:-:S06]  /*75f0*/  IMAD R6, R14, 0x8, R8 ;  /* 0x000000080e067824 */ /* 0x000fcc00078e0208 */
[----:B------:R-:W0:Y:S02]  /*7600*/  LDS.64 R6, [R6+-0xa0] ;  /* 0xffff600006067984 */ /* 0x000e240000000a00 */
[----:B0-----:R-:W-:-:S04]  /*7610*/  IADD3 R24, P0, PT, RZ, -R6, RZ ;  /* 0x80000006ff187210 */ /* 0x001fc80007f1e0ff */
[----:B------:R-:W-:Y:S01]  /*7620*/  IADD3.X R32, PT, PT, RZ, ~R7, RZ, P0, !PT ;  /* 0x80000007ff207210 */ /* 0x000fe200007fe4ff */
[----:B------:R-:W-:Y:S01]  /*7630*/  IMAD.WIDE.U32 R38, R23, R24, R38 ;  /* 0x0000001817267225 */ /* 0x000fe200078e0026 */
[----:B------:R-:W-:-:S03]  /*7640*/  ISETP.NE.AND P0, PT, R21, 0x3, PT ;  /* 0x000000031500780c */ /* 0x000fc60003f05270 */
[----:B------:R-:W-:-:S04]  /*7650*/  IMAD R7, R32, R23, RZ ;  /* 0x0000001720077224 */ /* 0x000fc800078e02ff */
[----:B------:R-:W-:-:S04]  /*7660*/  IMAD R7, R30, R24, R7 ;  /* 0x000000181e077224 */ /* 0x000fc800078e0207 */
[----:B------:R-:W-:Y:S02]  /*7670*/  IMAD.IADD R39, R39, 0x1, R7 ;  /* 0x0000000127277824 */ /* 0x000fe400078e0207 */
[----:B------:R-:W-:Y:S05]  /*7680*/  @!P0 BRA `(.L_x_124) ;  /* 0x0000000000208947 */ /* 0x000fea0003800000 */
[----:B------:R-:W-:-:S06]  /*7690*/  IMAD R6, R15, 0x8, R8 ;  /* 0x000000080f067824 */ /* 0x000fcc00078e0208 */
[----:B------:R-:W0:Y:S02]  /*76a0*/  LDS.64 R6, [R6+-0xa0] ;  /* 0xffff600006067984 */ /* 0x000e240000000a00 */
[----:B0-----:R-:W-:-:S05]  /*76b0*/  IADD3 R25, P0, PT, RZ, -R6, RZ ;  /* 0x80000006ff197210 */ /* 0x001fca0007f1e0ff */
[----:B------:R-:W-:Y:S02]  /*76c0*/  IMAD.X R7, RZ, RZ, ~R7, P0 ;  /* 0x000000ffff077224 */ /* 0x000fe400000e0e07 */
[----:B------:R-:W-:-:S04]  /*76d0*/  IMAD.WIDE.U32 R38, R40, R25, R38 ;  /* 0x0000001928267225 */ /* 0x000fc800078e0026 */
[----:B------:R-:W-:-:S04]  /*76e0*/  IMAD R7, R7, R40, RZ ;  /* 0x0000002807077224 */ /* 0x000fc800078e02ff */
[----:B------:R-:W-:-:S04]  /*76f0*/  IMAD R7, R41, R25, R7 ;  /* 0x0000001929077224 */ /* 0x000fc800078e0207 */
[----:B------:R-:W-:-:S07]  /*7700*/  IMAD.IADD R39, R39, 0x1, R7 ;  /* 0x0000000127277824 */ /* 0x000fce00078e0207 */
.L_x_124:
[----:B------:R-:W-:-:S06]  /*7710*/  IMAD R42, R5, 0x8, R8 ;  /* 0x00000008052a7824 */ /* 0x000fcc00078e0208 */
[----:B------:R-:W0:Y:S02]  /*7720*/  LDS.64 R42, [R42+-0xa0] ;  /* 0xffff60002a2a7984 */ /* 0x000e240000000a00 */
[----:B0-----:R-:W-:-:S04]  /*7730*/  ISETP.NE.U32.AND P0, PT, R42, RZ, PT ;  /* 0x000000ff2a00720c */ /* 0x001fc80003f05070 */
[----:B------:R-:W-:-:S13]  /*7740*/  ISETP.NE.AND.EX P0, PT, R43, RZ, PT, P0 ;  /* 0x000000ff2b00720c */ /* 0x000fda0003f05300 */
[----:B------:R-:W-:Y:S05]  /*7750*/  @!P0 BREAK.RELIABLE B1 ;  /* 0x0000000000018942 */ /* 0x000fea0003800100 */
[----:B------:R-:W-:Y:S05]  /*7760*/  @!P0 BRA `(.L_x_114) ;  /* 0x00000004006c8947 */ /* 0x000fea0003800000 */
[----:B------:R-:W-:Y:S01]  /*7770*/  IADD3 R33, P0, PT, RZ, -R38, RZ ;  /* 0x80000026ff217210 */ /* 0x000fe20007f1e0ff */
[----:B------:R-:W-:Y:S01]  /*7780*/  BSSY.RECONVERGENT B2, `(.L_x_125) ;  /* 0x0000025000027945 */ /* 0x000fe20003800200 */
[----:B------:R-:W-:Y:S02]  /*7790*/  IADD3 R5, P3, PT, RZ, -R42, RZ ;  /* 0x8000002aff057210 */ /* 0x000fe40007f7e0ff */
[----:B------:R-:W-:Y:S01]  /*77a0*/  ISETP.LT.AND P1, PT, R39, RZ, PT ;  /* 0x000000ff2700720c */ /* 0x000fe20003f21270 */
[----:B------:R-:W-:Y:S01]  /*77b0*/  IMAD.X R6, RZ, RZ, ~R39, P0 ;  /* 0x000000ffff067224 */ /* 0x000fe200000e0e27 */
[----:B------:R-:W-:Y:S01]  /*77c0*/  ISETP.LT.AND P2, PT, R43, RZ, PT ;  /* 0x000000ff2b00720c */ /* 0x000fe20003f41270 */
[----:B------:R-:W-:Y:S01]  /*77d0*/  IMAD.X R7, RZ, RZ, ~R43, P3 ;  /* 0x000000ffff077224 */ /* 0x000fe200018e0e2b */
[----:B------:R-:W-:Y:S02]  /*77e0*/  SEL R33, R33, R38, P1 ;  /* 0x0000002621217207 */ /* 0x000fe40000800000 */
[----:B------:R-:W-:-:S02]  /*77f0*/  SEL R25, R6, R39, P1 ;  /* 0x0000002706197207 */ /* 0x000fc40000800000 */
        /* <DEDUP_REMOVED lines=25> */
.L_x_126:
[----:B------:R-:W-:-:S07]  /*7990*/  MOV R24, 0x79b0 ;  /* 0x000079b000187802 */ /* 0x000fce0000000f00 */
[----:B------:R-:W-:Y:S05]  /*79a0*/  CALL.REL.NOINC `($__internal_2_$__cuda_sm20_rem_u64) ;  /* 0x0000000c00b47944 */ /* 0x000fea0003c00000 */
[----:B------:R-:W-:-:S04]  /*79b0*/  ISETP.NE.U32.AND P0, PT, R34, RZ, PT ;  /* 0x000000ff2200720c */ /* 0x000fc80003f05070 */
[----:B------:R-:W-:-:S13]  /*79c0*/  ISETP.NE.AND.EX P0, PT, R5, RZ, PT, P0 ;  /* 0x000000ff0500720c */ /* 0x000fda0003f05300 */
.L_x_127:
[----:B------:R-:W-:Y:S05]  /*79d0*/  BSYNC.RECONVERGENT B2 ;  /* 0x0000000000027941 */ /* 0x000fea0003800200 */
.L_x_125:
[----:B------:R-:W-:Y:S05]  /*79e0*/  @P0 BREAK.RELIABLE B1 ;  /* 0x0000000000010942 */ /* 0x000fea0003800100 */
[----:B------:R-:W-:Y:S05]  /*79f0*/  @P0 BRA `(.L_x_114) ;  /* 0x0000000000c80947 */ /* 0x000fea0003800000 */
[----:B------:R-:W-:Y:S01]  /*7a00*/  LOP3.LUT R5, R39, R43, RZ, 0xfc, !PT ;  /* 0x0000002b27057212 */ /* 0x000fe200078efcff */
[----:B------:R-:W-:Y:S03]  /*7a10*/  BSSY.RECONVERGENT B2, `(.L_x_128) ;  /* 0x000001d000027945 */ /* 0x000fe60003800200 */
[----:B------:R-:W-:-:S13]  /*7a20*/  ISETP.NE.U32.AND P0, PT, R5, RZ, PT ;  /* 0x000000ff0500720c */ /* 0x000fda0003f05070 */
[----:B------:R-:W-:Y:S05]  /*7a30*/  @P0 BRA `(.L_x_129) ;  /* 0x0000000000500947 */ /* 0x000fea0003800000 */
[----:B------:R-:W0:Y:S01]  /*7a40*/  I2F.U32.RP R5, R42 ;  /* 0x0000002a00057306 */ /* 0x000e220000209000 */
[----:B------:R-:W-:Y:S01]  /*7a50*/  IMAD.MOV R25, RZ, RZ, -R42 ;  /* 0x000000ffff197224 */ /* 0x000fe200078e0a2a */
[----:B------:R-:W-:-:S06]  /*7a60*/  ISETP.NE.U32.AND P2, PT, R42, RZ, PT ;  /* 0x000000ff2a00720c */ /* 0x000fcc0003f45070 */
[----:B0-----:R-:W0:Y:S02]  /*7a70*/  MUFU.RCP R5, R5 ;  /* 0x0000000500057308 */ /* 0x001e240000001000 */
[----:B0-----:R-:W-:-:S06]  /*7a80*/  VIADD R6, R5, 0xffffffe ;  /* 0x0ffffffe05067836 */ /* 0x001fcc0000000000 */
[----:B------:R0:W1:Y:S02]  /*7a90*/  F2I.FTZ.U32.TRUNC.NTZ R7, R6 ;  /* 0x0000000600077305 */ /* 0x000064000021f000 */
[----:B0-----:R-:W-:Y:S02]  /*7aa0*/  HFMA2 R6, -RZ, RZ, 0, 0 ;  /* 0x00000000ff067431 */ /* 0x001fe400000001ff */
[----:B-1----:R-:W-:-:S04]  /*7ab0*/  IMAD R25, R25, R7, RZ ;  /* 0x0000000719197224 */ /* 0x002fc800078e02ff */
        /* <DEDUP_REMOVED lines=12> */
.L_x_129:
[----:B------:R-:W-:Y:S01]  /*7b80*/  IMAD.MOV.U32 R8, RZ, RZ, R42 ;  /* 0x000000ffff087224 */ /* 0x000fe200078e002a */
[----:B------:R-:W-:Y:S01]  /*7b90*/  MOV R36, R38 ;  /* 0x0000002600247202 */ /* 0x000fe20000000f00 */
[----:B------:R-:W-:Y:S01]  /*7ba0*/  IMAD.MOV.U32 R7, RZ, RZ, R43 ;  /* 0x000000ffff077224 */ /* 0x000fe200078e002b */
[----:B------:R-:W-:Y:S01]  /*7bb0*/  MOV R6, 0x7be0 ;  /* 0x00007be000067802 */ /* 0x000fe20000000f00 */
[----:B------:R-:W-:-:S07]  /*7bc0*/  IMAD.MOV.U32 R5, RZ, RZ, R39 ;  /* 0x000000ffff057224 */ /* 0x000fce00078e0027 */
[----:B------:R-:W-:Y:S05]  /*7bd0*/  CALL.REL.NOINC `($__internal_0_$__cuda_sm20_div_s64) ;  /* 0x0000000000a47944 */ /* 0x000fea0003c00000 */
.L_x_130:
[----:B------:R-:W-:Y:S05]  /*7be0*/  BSYNC.RECONVERGENT B2 ;  /* 0x0000000000027941 */ /* 0x000fea0003800200 */
.L_x_128:
[----:B------:R-:W-:-:S13]  /*7bf0*/  ISETP.GE.AND P0, PT, R25, RZ, PT ;  /* 0x000000ff1900720c */ /* 0x000fda0003f06270 */
[----:B------:R-:W-:Y:S05]  /*7c00*/  @!P0 BREAK.RELIABLE B1 ;  /* 0x0000000000018942 */ /* 0x000fea0003800100 */
[----:B------:R-:W-:Y:S05]  /*7c10*/  @!P0 BRA `(.L_x_114) ;  /* 0x0000000000408947 */ /* 0x000fea0003800000 */
[----:B------:R-:W-:-:S07]  /*7c20*/  IMAD.IADD R22, R22, 0x1, R24 ;  /* 0x0000000116167824 */ /* 0x000fce00078e0218 */
.L_x_123:
[----:B------:R-:W-:Y:S05]  /*7c30*/  BSYNC.RELIABLE B1 ;  /* 0x0000000000017941 */ /* 0x000fea0003800100 */
.L_x_122:
[C---:B------:R-:W-:Y:S01]  /*7c40*/  ISETP.GT.U32.AND P0, PT, R31.reuse, 0x1, PT ;  /* 0x000000011f00780c */ /* 0x040fe20003f04070 */
[----:B------:R-:W-:-:S12]  /*7c50*/  VIADD R31, R31, 0xffffffff ;  /* 0xffffffff1f1f7836 */ /* 0x000fd80000000000 */
[----:B------:R-:W-:Y:S05]  /*7c60*/  @P0 BRA `(.L_x_131) ;  /* 0xfffffff400dc0947 */ /* 0x000fea000383ffff */
.L_x_109:
[----:B------:R-:W1:Y:S01]  /*7c70*/  S2R R5, SR_LANEID ;  /* 0x0000000000057919 */ /* 0x000e620000000000 */
[----:B------:R-:W2:Y:S01]  /*7c80*/  S2UR UR6, SR_CgaCtaId ;  /* 0x00000000000679c3 */ /* 0x000ea20000008800 */
[----:B------:R-:W-:Y:S01]  /*7c90*/  VOTEU.ANY UR4, UPT, PT ;  /* 0x0000000000047886 */ /* 0x000fe200038e0100 */
[----:B------:R-:W-:Y:S01]  /*7ca0*/  CREDUX.MIN.S32 UR7, R22 ;  /* 0x00000000160772cc */ /* 0x000fe20000008200 */
[----:B------:R-:W-:Y:S01]  /*7cb0*/  UFLO.U32 UR4, UR4 ;  /* 0x00000004000472bd */ /* 0x000fe200080e0000 */
[----:B------:R-:W-:-:S05]  /*7cc0*/  UMOV UR5, 0x400 ;  /* 0x0000040000057882 */ /* 0x000fca0000000000 */
[----:B-1----:R-:W-:Y:S01]  /*7cd0*/  ISETP.EQ.U32.AND P0, PT, R5, UR4, PT ;  /* 0x0000000405007c0c */ /* 0x002fe2000bf02070 */
[----:B------:R-:W-:-:S05]  /*7ce0*/  UIADD3 UR4, UPT, UPT, UR5, 0xa84, URZ ;  /* 0x00000a8405047890 */ /* 0x000fca000fffe0ff */
[----:B------:R-:W-:Y:S01]  /*7cf0*/  IMAD.U32 R5, RZ, RZ, UR7 ;  /* 0x00000007ff057e24 */ /* 0x000fe2000f8e00ff */
[----:B--2---:R-:W-:-:S09]  /*7d00*/  ULEA UR4, UR6, UR4, 0x18 ;  /* 0x0000000406047291 */ /* 0x004fd2000f8ec0ff */
[----:B------:R1:W-:Y:S03]  /*7d10*/  @P0 ATOMS.MIN.S32 RZ, [UR4], R5 ;  /* 0x00000005ffff098c */ /* 0x0003e60008800204 */
.L_x_114:
[----:B------:R-:W-:Y:S05]  /*7d20*/  BSYNC.RECONVERGENT B0 ;  /* 0x0000000000007941 */ /* 0x000fea0003800200 */
.L_x_108:
[----:B------:R-:W2:Y:S02]  /*7d30*/  LDCU UR4, c[0x0][0x360] ;  /* 0x00006c00ff0477ac */ /* 0x000ea40008000800 */
[----:B--2---:R-:W-:-:S05]  /*7d40*/  IADD3 R19, P0, PT, R19, UR4, RZ ;  /* 0x0000000413137c10 */ /* 0x004fca000ff1e0ff */
[----:B------:R-:W-:Y:S01]  /*7d50*/  IMAD.X R20, RZ, RZ, R20, P0 ;  /* 0x000000ffff147224 */ /* 0x000fe200000e0614 */
[----:B------:R-:W-:-:S04]  /*7d60*/  ISETP.GE.U32.AND P0, PT, R19, R11, PT ;  /* 0x0000000b1300720c */ /* 0x000fc80003f06070 */
[----:B------:R-:W-:-:S13]  /*7d70*/  ISETP.GE.AND.EX P0, PT, R20, R16, PT, P0 ;  /* 0x000000101400720c */ /* 0x000fda0003f06300 */
[----:B------:R-:W-:Y:S05]  /*7d80*/  @!P0 BRA `(.L_x_132) ;  /* 0xffffffe400548947 */ /* 0x000fea000383ffff */
.L_x_82:
[----:B------:R-:W-:Y:S05]  /*7d90*/  WARPSYNC.ALL ;  /* 0x0000000000007948 */ /* 0x000fea0003800000 */
[----:B------:R-:W-:Y:S01]  /*7da0*/  BAR.SYNC.DEFER_BLOCKING 0x0 ;  /* 0x0000000000007b1d */ /* 0x000fe20000010000 */
[----:B------:R-:W-:-:S13]  /*7db0*/  ISETP.NE.AND P0, PT, R4, RZ, PT ;  /* 0x000000ff0400720c */ /* 0x000fda0003f05270 */
[----:B------:R-:W-:Y:S05]  /*7dc0*/  @P0 EXIT ;  /* 0x000000000000094d */ /* 0x000fea0003800000 */
[----:B------:R-:W2:Y:S01]  /*7dd0*/  S2UR UR5, SR_CgaCtaId ;  /* 0x00000000000579c3 */ /* 0x000ea20000008800 */
[----:B------:R-:W-:-:S07]  /*7de0*/  UMOV UR4, 0x400 ;  /* 0x0000040000047882 */ /* 0x000fce0000000000 */
[----:B------:R-:W3:Y:S01]  /*7df0*/  LDC.64 R2, c[0x0][0x3c8] ;  /* 0x0000f200ff027b82 */ /* 0x000ee20000000a00 */
[----:B--2---:R-:W-:Y:S01]  /*7e00*/  ULEA UR4, UR5, UR4, 0x18 ;  /* 0x0000000405047291 */ /* 0x004fe2000f8ec0ff */
[----:B---3--:R-:W-:-:S08]  /*7e10*/  IMAD.WIDE.U32 R2, R0, 0x4, R2 ;  /* 0x0000000400027825 */ /* 0x008fd000078e0002 */
[----:B------:R-:W2:Y:S02]  /*7e20*/  LDS R4, [UR4+0xa84] ;  /* 0x000a8404ff047984 */ /* 0x000ea40008000800 */
[----:B--2---:R-:W-:-:S04]  /*7e30*/  ISETP.NE.AND P0, PT, R4, 0x3b9ac9ff, PT ;  /* 0x3b9ac9ff0400780c */ /* 0x004fc80003f05270 */
[----:B-1----:R-:W-:-:S05]  /*7e40*/  SEL R5, R4, RZ, P0 ;  /* 0x000000ff04057207 */ /* 0x002fca0000000000 */
[----:B------:R-:W-:Y:S01]  /*7e50*/  STG.E desc[UR8][R2.64], R5 ;  /* 0x0000000502007986 */ /* 0x000fe2000c101908 */
[----:B------:R-:W-:Y:S05]  /*7e60*/  EXIT ;  /* 0x000000000000794d */ /* 0x000fea0003800000 */
        .weak           $__internal_0_$__cuda_sm20_div_s64
        .type           $__internal_0_$__cuda_sm20_div_s64,@function
        .size           $__internal_0_$__cuda_sm20_div_s64,($__internal_1_$__cuda_sm20_rem_s64 - $__internal_0_$__cuda_sm20_div_s64)
$__internal_0_$__cuda_sm20_div_s64:
[-C--:B------:R-:W-:Y:S02]  /*7e70*/  IADD3 R25, P1, PT, RZ, -R8.reuse, RZ ;  /* 0x80000008ff197210 */ /* 0x080fe40007f3e0ff */
[----:B------:R-:W-:Y:S02]  /*7e80*/  ISETP.GE.AND P0, PT, R7, RZ, PT ;  /* 0x000000ff0700720c */ /* 0x000fe40003f06270 */
[----:B------:R-:W-:Y:S01]  /*7e90*/  ISETP.GE.AND P3, PT, R5, RZ, PT ;  /* 0x000000ff0500720c */ /* 0x000fe20003f66270 */
[----:B------:R-:W-:Y:S01]  /*7ea0*/  IMAD.X R32, RZ, RZ, ~R7, P1 ;  /* 0x000000ffff207224 */ /* 0x000fe200008e0e07 */
[----:B------:R-:W-:-:S04]  /*7eb0*/  SEL R24, R25, R8, !P0 ;  /* 0x0000000819187207 */ /* 0x000fc80004000000 */
[----:B------:R-:W-:-:S04]  /*7ec0*/  SEL R25, R32, R7, !P0 ;  /* 0x0000000720197207 */ /* 0x000fc80004000000 */
[----:B------:R-:W0:Y:S08]  /*7ed0*/  I2F.U64.RP R32, R24 ;  /* 0x0000001800207312 */ /* 0x000e300000309000 */
[----:B0-----:R-:W0:Y:S02]  /*7ee0*/  MUFU.RCP R42, R32 ;  /* 0x00000020002a7308 */ /* 0x001e240000001000 */
[----:B0-----:R-:W-:-:S06]  /*7ef0*/  VIADD R42, R42, 0x1ffffffe ;  /* 0x1ffffffe2a2a7836 */ /* 0x001fcc0000000000 */
[----:B------:R-:W0:Y:S02]  /*7f00*/  F2I.U64.TRUNC R42, R42 ;  /* 0x0000002a002a7311 */ /* 0x000e24000020d800 */
[----:B0-----:R-:W-:-:S04]  /*7f10*/  IMAD.WIDE.U32 R34, R42, R24, RZ ;  /* 0x000000182a227225 */ /* 0x001fc800078e00ff */
[C---:B------:R-:W-:Y:S01]  /*7f20*/  IMAD R33, R42.reuse, R25, R35 ;  /* 0x000000192a217224 */ /* 0x040fe200078e0223 */
[----:B------:R-:W-:Y:S01]  /*7f30*/  IADD3 R35, P0, PT, RZ, -R34, RZ ;  /* 0x80000022ff237210 */ /* 0x000fe20007f1e0ff */
[----:B------:R-:W-:Y:S02]  /*7f40*/  IMAD.MOV.U32 R39, RZ, RZ, R42 ;  /* 0x000000ffff277224 */ /* 0x000fe400078e002a */
[----:B------:R-:W-:Y:S02]  /*7f50*/  IMAD R33, R43, R24, R33 ;  /* 0x000000182b217224 */ /* 0x000fe400078e0221 */
[----:B------:R-:W-:-:S03]  /*7f60*/  IMAD.HI.U32 R38, R42, R35, RZ ;  /* 0x000000232a267227 */ /* 0x000fc600078e00ff */
[----:B------:R-:W-:-:S05]  /*7f70*/  IADD3.X R33, PT, PT, RZ, ~R33, RZ, P0, !PT ;  /* 0x80000021ff217210 */ /* 0x000fca00007fe4ff */
[----:B------:R-:W-:-:S04]  /*7f80*/  IMAD.WIDE.U32 R38, P0, R42, R33, R38 ;  /* 0x000000212a267225 */ /* 0x000fc80007800026 */
[C---:B------:R-:W-:Y:S02]  /*7f90*/  IMAD R32, R43.reuse, R33, RZ ;  /* 0x000000212b207224 */ /* 0x040fe400078e02ff */
[----:B------:R-:W-:-:S04]  /*7fa0*/  IMAD.HI.U32 R35, P1, R43, R35, R38 ;  /* 0x000000232b237227 */ /* 0x000fc80007820026 */
[----:B------:R-:W-:Y:S01]  /*7fb0*/  IMAD.HI.U32 R33, R43, R33, RZ ;  /* 0x000000212b217227 */ /* 0x000fe200078e00ff */
[----:B------:R-:W-:-:S03]  /*7fc0*/  IADD3 R39, P2, PT, R32, R35, RZ ;  /* 0x0000002320277210 */ /* 0x000fc60007f5e0ff */
[----:B------:R-:W-:Y:S02]  /*7fd0*/  IMAD.X R33, R33, 0x1, R43, P0 ;  /* 0x0000000121217824 */ /* 0x000fe400000e062b */
[----:B------:R-:W-:-:S03]  /*7fe0*/  IMAD.WIDE.U32 R42, R39, R24, RZ ;  /* 0x00000018272a7225 */ /* 0x000fc600078e00ff */
[----:B------:R-:W-:Y:S01]  /*7ff0*/  IADD3.X R33, PT, PT, RZ, RZ, R33, P2, P1 ;  /* 0x000000ffff217210 */ /* 0x000fe200017e2421 */
[----:B------:R-:W-:Y:S01]  /*8000*/  IMAD R34, R39, R25, R43 ;  /* 0x0000001927227224 */ /* 0x000fe200078e022b */
[----:B------:R-:W-:-:S03]  /*8010*/  IADD3 R32, P0, PT, RZ, -R42, RZ ;  /* 0x8000002aff207210 */ /* 0x000fc60007f1e0ff */
[----:B------:R-:W-:Y:S02]  /*8020*/  IMAD R34, R33, R24, R34 ;  /* 0x0000001821227224 */ /* 0x000fe400078e0222 */
[----:B------:R-:W-:-:S04]  /*8030*/  IMAD.HI.U32 R38, R39, R32, RZ ;  /* 0x0000002027267227 */ /* 0x000fc800078e00ff */
[----:B------:R-:W-:-:S04]  /*8040*/  IMAD.X R34, RZ, RZ, ~R34, P0 ;  /* 0x000000ffff227224 */ /* 0x000fc800000e0e22 */
[----:B------:R-:W-:Y:S01]  /*8050*/  IMAD.WIDE.U32 R42, P0, R39, R34, R38 ;  /* 0x00000022272a7225 */ /* 0x000fe20007800026 */
[----:B------:R-:W-:-:S03]  /*8060*/  IADD3 R39, P4, PT, RZ, -R36, RZ ;  /* 0x80000024ff277210 */ /* 0x000fc60007f9e0ff */
[----:B------:R-:W-:Y:S01]  /*8070*/  IMAD R35, R33, R34, RZ ;  /* 0x0000002221237224 */ /* 0x000fe200078e02ff */
[----:B------:R-:W-:Y:S01]  /*8080*/  SEL R39, R39, R36, !P3 ;  /* 0x0000002427277207 */ /* 0x000fe20005800000 */
[----:B------:R-:W-:-:S04]  /*8090*/  IMAD.HI.U32 R32, P1, R33, R32, R42 ;  /* 0x0000002021207227 */ /* 0x000fc8000782002a */
[----:B------:R-:W-:Y:S01]  /*80a0*/  IMAD.X R36, RZ, RZ, ~R5, P4 ;  /* 0x000000ffff247224 */ /* 0x000fe200020e0e05 */
[----:B------:R-:W-:Y:S01]  /*80b0*/  IADD3 R32, P2, PT, R35, R32, RZ ;  /* 0x0000002023207210 */ /* 0x000fe20007f5e0ff */
[----:B------:R-:W-:-:S03]  /*80c0*/  IMAD.HI.U32 R34, R33, R34, RZ ;  /* 0x0000002221227227 */ /* 0x000fc600078e00ff */
[----:B------:R-:W-:Y:S01]  /*80d0*/  SEL R37, R36, R5, !P3 ;  /* 0x0000000524257207 */ /* 0x000fe20005800000 */
[----:B------:R-:W-:Y:S01]  /*80e0*/  IMAD.HI.U32 R42, R32, R39, RZ ;  /* 0x00000027202a7227 */ /* 0x000fe200078e00ff */
[----:B------:R-:W-:-:S03]  /*80f0*/  LOP3.LUT R5, R7, R5, RZ, 0x3c, !PT ;  /* 0x0000000507057212 */ /* 0x000fc600078e3cff */
[----:B------:R-:W-:Y:S02]  /*8100*/  IMAD.X R34, R34, 0x1, R33, P0 ;  /* 0x0000000122227824 */ /* 0x000fe400000e0621 */
[----:B------:R-:W-:-:S03]  /*8110*/  IMAD.MOV.U32 R43, RZ, RZ, RZ ;  /* 0x000000ffff2b7224 */ /* 0x000fc600078e00ff */
[----:B------:R-:W-:Y:S01]  /*8120*/  IADD3.X R34, PT, PT, RZ, RZ, R34, P2, P1 ;  /* 0x000000ffff227210 */ /* 0x000fe200017e2422 */
[----:B------:R-:W-:-:S04]  /*8130*/  IMAD.WIDE.U32 R42, R32, R37, R42 ;  /* 0x00000025202a7225 */ /* 0x000fc800078e002a */
[C---:B------:R-:W-:Y:S02]  /*8140*/  IMAD R33, R34.reuse, R37, RZ ;  /* 0x0000002522217224 */ /* 0x040fe400078e02ff */
[----:B------:R-:W-:-:S04]  /*8150*/  IMAD.HI.U32 R32, P0, R34, R39, R42 ;  /* 0x0000002722207227 */ /* 0x000fc8000780002a */
[----:B------:R-:W-:Y:S01]  /*8160*/  IMAD.HI.U32 R34, R34, R37, RZ ;  /* 0x0000002522227227 */ /* 0x000fe200078e00ff */
[----:B------:R-:W-:-:S03]  /*8170*/  IADD3 R33, P1, PT, R33, R32, RZ ;  /* 0x0000002021217210 */ /* 0x000fc60007f3e0ff */
[----:B------:R-:W-:Y:S02]  /*8180*/  IMAD.X R34, RZ, RZ, R34, P0 ;  /* 0x000000ffff227224 */ /* 0x000fe400000e0622 */
[----:B------:R-:W-:-:S03]  /*8190*/  IMAD.WIDE.U32 R42, R33, R24, RZ ;  /* 0x00000018212a7225 */ /* 0x000fc600078e00ff */
[----:B------:R-:W-:Y:S01]  /*81a0*/  IADD3.X R35, PT, PT, RZ, R34, RZ, P1, !PT ;  /* 0x00000022ff237210 */ /* 0x000fe20000ffe4ff */
[----:B------:R-:W-:Y:S01]  /*81b0*/  IMAD R32, R33, R25, R43 ;  /* 0x0000001921207224 */ /* 0x000fe200078e022b */
[----:B------:R-:W-:-:S03]  /*81c0*/  IADD3 R39, P1, PT, -R42, R39, RZ ;  /* 0x000000272a277210 */ /* 0x000fc60007f3e1ff */
[-C--:B------:R-:W-:Y:S01]  /*81d0*/  IMAD R32, R35, R24.reuse, R32 ;  /* 0x0000001823207224 */ /* 0x080fe200078e0220 */
[----:B------:R-:W-:-:S03]  /*81e0*/  ISETP.GE.U32.AND P0, PT, R39, R24, PT ;  /* 0x000000182700720c */ /* 0x000fc60003f06070 */
[----:B------:R-:W-:Y:S01]  /*81f0*/  IMAD.X R37, R37, 0x1, ~R32, P1 ;  /* 0x0000000125257824 */ /* 0x000fe200008e0e20 */
[----:B------:R-:W-:Y:S02]  /*8200*/  IADD3 R36, P1, PT, R39, -R24, RZ ;  /* 0x8000001827247210 */ /* 0x000fe40007f3e0ff */
[----:B------:R-:W-:Y:S02]  /*8210*/  IADD3 R32, P2, PT, R33, 0x1, RZ ;  /* 0x0000000121207810 */ /* 0x000fe40007f5e0ff */
[C---:B------:R-:W-:Y:S01]  /*8220*/  ISETP.GE.U32.AND.EX P0, PT, R37.reuse, R25, PT, P0 ;  /* 0x000000192500720c */ /* 0x040fe20003f06100 */
[----:B------:R-:W-:-:S03]  /*8230*/  IMAD.X R34, R37, 0x1, ~R25, P1 ;  /* 0x0000000125227824 */ /* 0x000fc600008e0e19 */
[----:B------:R-:W-:Y:S01]  /*8240*/  SEL R39, R36, R39, P0 ;  /* 0x0000002724277207 */ /* 0x000fe20000000000 */
[----:B------:R-:W-:Y:S01]  /*8250*/  IMAD.X R36, RZ, RZ, R35, P2 ;  /* 0x000000ffff247224 */ /* 0x000fe200010e0623 */
[----:B------:R-:W-:Y:S02]  /*8260*/  SEL R32, R32, R33, P0 ;  /* 0x0000002120207207 */ /* 0x000fe40000000000 */
[----:B------:R-:W-:Y:S02]  /*8270*/  SEL R37, R34, R37, P0 ;  /* 0x0000002522257207 */ /* 0x000fe40000000000 */
[----:B------:R-:W-:Y:S02]  /*8280*/  ISETP.GE.U32.AND P1, PT, R39, R24, PT ;  /* 0x000000182700720c */ /* 0x000fe40003f26070 */
[----:B------:R-:W-:Y:S02]  /*8290*/  SEL R36, R36, R35, P0 ;  /* 0x0000002324247207 */ /* 0x000fe40000000000 */
[----:B------:R-:W-:-:S02]  /*82a0*/  IADD3 R33, P2, PT, R32, 0x1, RZ ;  /* 0x0000000120217810 */ /* 0x000fc40007f5e0ff */
[----:B------:R-:W-:Y:S02]  /*82b0*/  ISETP.GE.U32.AND.EX P0, PT, R37, R25, PT, P1 ;  /* 0x000000192500720c */ /* 0x000fe40003f06110 */
[----:B------:R-:W-:Y:S01]  /*82c0*/  ISETP.GE.AND P1, PT, R5, RZ, PT ;  /* 0x000000ff0500720c */ /* 0x000fe20003f26270 */
[----:B------:R-:W-:Y:S01]  /*82d0*/  IMAD.X R25, RZ, RZ, R36, P2 ;  /* 0x000000ffff197224 */ /* 0x000fe200010e0624 */
[----:B------:R-:W-:-:S04]  /*82e0*/  SEL R33, R33, R32, P0 ;  /* 0x0000002021217207 */ /* 0x000fc80000000000 */
[----:B------:R-:W-:Y:S02]  /*82f0*/  SEL R25, R25, R36, P0 ;  /* 0x0000002419197207 */ /* 0x000fe40000000000 */
[-C--:B------:R-:W-:Y:S02]  /*8300*/  IADD3 R24, P2, PT, RZ, -R33.reuse, RZ ;  /* 0x80000021ff187210 */ /* 0x080fe40007f5e0ff */
[----:B------:R-:W-:Y:S02]  /*8310*/  ISETP.NE.U32.AND P0, PT, R8, RZ, PT ;  /* 0x000000ff0800720c */ /* 0x000fe40003f05070 */
[----:B------:R-:W-:Y:S01]  /*8320*/  SEL R24, R24, R33, !P1 ;  /* 0x0000002118187207 */ /* 0x000fe20004800000 */
[----:B------:R-:W-:Y:S01]  /*8330*/  IMAD.X R32, RZ, RZ, ~R25, P2 ;  /* 0x000000ffff207224 */ /* 0x000fe200010e0e19 */
[----:B------:R-:W-:Y:S01]  /*8340*/  ISETP.NE.AND.EX P0, PT, R7, RZ, PT, P0 ;  /* 0x000000ff0700720c */ /* 0x000fe20003f05300 */
[----:B------:R-:W-:-:S03]  /*8350*/  IMAD.MOV.U32 R7, RZ, RZ, 0x0 ;  /* 0x00000000ff077424 */ /* 0x000fc600078e00ff */
[----:B------:R-:W-:Y:S02]  /*8360*/  SEL R32, R32, R25, !P1 ;  /* 0x0000001920207207 */ /* 0x000fe40004800000 */
[----:B------:R-:W-:Y:S02]  /*8370*/  SEL R24, R24, 0xffffffff, P0 ;  /* 0xffffffff18187807 */ /* 0x000fe40000000000 */
[----:B------:R-:W-:Y:S01]  /*8380*/  SEL R25, R32, 0xffffffff, P0 ;  /* 0xffffffff20197807 */ /* 0x000fe20000000000 */
[----:B------:R-:W-:Y:S06]  /*8390*/  RET.REL.NODEC R6 `(solve_machines) ;  /* 0xffffff7c06187950 */ /* 0x000fec0003c3ffff */
        .weak           $__internal_1_$__cuda_sm20_rem_s64
        .type           $__internal_1_$__cuda_sm20_rem_s64,@function
        .size           $__internal_1_$__cuda_sm20_rem_s64,($__internal_2_$__cuda_sm20_rem_u64 - $__internal_1_$__cuda_sm20_rem_s64)
$__internal_1_$__cuda_sm20_rem_s64:
[----:B------:R-:W-:Y:S02]  /*83a0*/  IADD3 R7, P1, PT, RZ, -R10, RZ ;  /* 0x8000000aff077210 */ /* 0x000fe40007f3e0ff */
[----:B------:R-:W-:-:S03]  /*83b0*/  ISETP.GE.AND P0, PT, R17, RZ, PT ;  /* 0x000000ff1100720c */ /* 0x000fc60003f06270 */
[----:B------:R-:W-:Y:S01]  /*83c0*/  IMAD.X R24, RZ, RZ, ~R17, P1 ;  /* 0x000000ffff187224 */ /* 0x000fe200008e0e11 */
[----:B------:R-:W-:-:S04]  /*83d0*/  SEL R6, R7, R10, !P0 ;  /* 0x0000000a07067207 */ /* 0x000fc80004000000 */
[----:B------:R-:W-:-:S04]  /*83e0*/  SEL R7, R24, R17, !P0 ;  /* 0x0000001118077207 */ /* 0x000fc80004000000 */
[----:B------:R-:W0:Y:S08]  /*83f0*/  I2F.U64.RP R31, R6 ;  /* 0x00000006001f7312 */ /* 0x000e300000309000 */
[----:B0-----:R-:W0:Y:S02]  /*8400*/  MUFU.RCP R31, R31 ;  /* 0x0000001f001f7308 */ /* 0x001e240000001000 */
[----:B0-----:R-:W-:-:S06]  /*8410*/  IADD3 R24, PT, PT, R31, 0x1ffffffe, RZ ;  /* 0x1ffffffe1f187810 */ /* 0x001fcc0007ffe0ff */
[----:B------:R-:W0:Y:S02]  /*8420*/  F2I.U64.TRUNC R24, R24 ;  /* 0x0000001800187311 */ /* 0x000e24000020d800 */
[----:B0-----:R-:W-:-:S04]  /*8430*/  IMAD.WIDE.U32 R28, R24, R6, RZ ;  /* 0x00000006181c7225 */ /* 0x001fc800078e00ff */
[----:B------:R-:W-:Y:S01]  /*8440*/  IMAD R29, R24, R7, R29 ;  /* 0x00000007181d7224 */ /* 0x000fe200078e021d */
[----:B------:R-:W-:-:S03]  /*8450*/  IADD3 R33, P0, PT, RZ, -R28, RZ ;  /* 0x8000001cff217210 */ /* 0x000fc60007f1e0ff */
[----:B------:R-:W-:Y:S02]  /*8460*/  IMAD R29, R25, R6, R29 ;  /* 0x00000006191d7224 */ /* 0x000fe400078e021d */
[----:B------:R-:W-:-:S04]  /*8470*/  IMAD.HI.U32 R28, R24, R33, RZ ;  /* 0x00000021181c7227 */ /* 0x000fc800078e00ff */
[----:B------:R-:W-:Y:S02]  /*8480*/  IMAD.X R35, RZ, RZ, ~R29, P0 ;  /* 0x000000ffff237224 */ /* 0x000fe400000e0e1d */
[----:B------:R-:W-:Y:S02]  /*8490*/  IMAD.MOV.U32 R29, RZ, RZ, R24 ;  /* 0x000000ffff1d7224 */ /* 0x000fe400078e0018 */
[-C--:B------:R-:W-:Y:S02]  /*84a0*/  IMAD R31, R25, R35.reuse, RZ ;  /* 0x00000023191f7224 */ /* 0x080fe400078e02ff */
[----:B------:R-:W-:-:S04]  /*84b0*/  IMAD.WIDE.U32 R28, P0, R24, R35, R28 ;  /* 0x00000023181c7225 */ /* 0x000fc8000780001c */
[----:B------:R-:W-:-:S04]  /*84c0*/  IMAD.HI.U32 R35, R25, R35, RZ ;  /* 0x0000002319237227 */ /* 0x000fc800078e00ff */
[----:B------:R-:W-:-:S05]  /*84d0*/  IMAD.HI.U32 R28, P1, R25, R33, R28 ;  /* 0x00000021191c7227 */ /* 0x000fca000782001c */
[----:B------:R-:W-:Y:S01]  /*84e0*/  IADD3 R29, P2, PT, R31, R28, RZ ;  /* 0x0000001c1f1d7210 */ /* 0x000fe20007f5e0ff */
[----:B------:R-:W-:-:S04]  /*84f0*/  IMAD.X R28, R35, 0x1, R25, P0 ;  /* 0x00000001231c7824 */ /* 0x000fc800000e0619 */
[----:B------:R-:W-:Y:S01]  /*8500*/  IMAD.WIDE.U32 R24, R29, R6, RZ ;  /* 0x000000061d187225 */ /* 0x000fe200078e00ff */
[----:B------:R-:W-:Y:S02]  /*8510*/  IADD3.X R31, PT, PT, RZ, RZ, R28, P2, P1 ;  /* 0x000000ffff1f7210 */ /* 0x000fe400017e241c */
[----:B------:R-:W-:Y:S01]  /*8520*/  ISETP.GE.AND P1, PT, R5, RZ, PT ;  /* 0x000000ff0500720c */ /* 0x000fe20003f26270 */
[----:B------:R-:W-:Y:S01]  /*8530*/  IMAD R25, R29, R7, R25 ;  /* 0x000000071d197224 */ /* 0x000fe200078e0219 */
[----:B------:R-:W-:-:S03]  /*8540*/  IADD3 R33, P0, PT, RZ, -R24, RZ ;  /* 0x80000018ff217210 */ /* 0x000fc60007f1e0ff */
[----:B------:R-:W-:Y:S02]  /*8550*/  IMAD R25, R31, R6, R25 ;  /* 0x000000061f197224 */ /* 0x000fe400078e0219 */
[----:B------:R-:W-:-:S04]  /*8560*/  IMAD.HI.U32 R28, R29, R33, RZ ;  /* 0x000000211d1c7227 */ /* 0x000fc800078e00ff */
[----:B------:R-:W-:Y:S01]  /*8570*/  IMAD.X R24, RZ, RZ, ~R25, P0 ;  /* 0x000000ffff187224 */ /* 0x000fe200000e0e19 */
[----:B------:R-:W-:-:S03]  /*8580*/  IADD3 R25, P4, PT, RZ, -R30, RZ ;  /* 0x8000001eff197210 */ /* 0x000fc60007f9e0ff */
[----:B------:R-:W-:-:S04]  /*8590*/  IMAD.WIDE.U32 R28, P0, R29, R24, R28 ;  /* 0x000000181d1c7225 */ /* 0x000fc8000780001c */
[----:B------:R-:W-:Y:S01]  /*85a0*/  IMAD.HI.U32 R28, P2, R31, R33, R28 ;  /* 0x000000211f1c7227 */ /* 0x000fe2000784001c */
[----:B------:R-:W-:-:S03]  /*85b0*/  SEL R29, R25, R30, !P1 ;  /* 0x0000001e191d7207 */ /* 0x000fc60004800000 */
[CC--:B------:R-:W-:Y:S02]  /*85c0*/  IMAD R33, R31.reuse, R24.reuse, RZ ;  /* 0x000000181f217224 */ /* 0x0c0fe400078e02ff */
[----:B------:R-:W-:-:S03]  /*85d0*/  IMAD.HI.U32 R24, R31, R24, RZ ;  /* 0x000000181f187227 */ /* 0x000fc600078e00ff */
[----:B------:R-:W-:Y:S01]  /*85e0*/  IADD3 R28, P3, PT, R33, R28, RZ ;  /* 0x0000001c211c7210 */ /* 0x000fe20007f7e0ff */
[----:B------:R-:W-:Y:S02]  /*85f0*/  IMAD.X R30, RZ, RZ, ~R5, P4 ;  /* 0x000000ffff1e7224 */ /* 0x000fe400020e0e05 */
[----:B------:R-:W-:Y:S02]  /*8600*/  IMAD.X R31, R24, 0x1, R31, P0 ;  /* 0x00000001181f7824 */ /* 0x000fe400000e061f */
[----:B------:R-:W-:Y:S01]  /*8610*/  IMAD.HI.U32 R24, R28, R29, RZ ;  /* 0x0000001d1c187227 */ /* 0x000fe200078e00ff */
[----:B------:R-:W-:Y:S02]  /*8620*/  SEL R30, R30, R5, !P1 ;  /* 0x000000051e1e7207 */ /* 0x000fe40004800000 */
[----:B------:R-:W-:Y:S01]  /*8630*/  IADD3.X R31, PT, PT, RZ, RZ, R31, P3, P2 ;  /* 0x000000ffff1f7210 */ /* 0x000fe20001fe441f */
[----:B------:R-:W-:Y:S02]  /*8640*/  IMAD.MOV.U32 R25, RZ, RZ, RZ ;  /* 0x000000ffff197224 */ /* 0x000fe400078e00ff */
[----:B------:R-:W-:-:S04]  /*8650*/  IMAD.WIDE.U32 R24, R28, R30, R24 ;  /* 0x0000001e1c187225 */ /* 0x000fc800078e0018 */
[C---:B------:R-:W-:Y:S02]  /*8660*/  IMAD R33, R31.reuse, R30, RZ ;  /* 0x0000001e1f217224 */ /* 0x040fe400078e02ff */
[----:B------:R-:W-:-:S04]  /*8670*/  IMAD.HI.U32 R24, P0, R31, R29, R24 ;  /* 0x0000001d1f187227 */ /* 0x000fc80007800018 */
[----:B------:R-:W-:Y:S01]  /*8680*/  IMAD.HI.U32 R5, R31, R30, RZ ;  /* 0x0000001e1f057227 */ /* 0x000fe200078e00ff */
[----:B------:R-:W-:-:S04]  /*8690*/  IADD3 R31, P2, PT, R33, R24, RZ ;  /* 0x00000018211f7210 */ /* 0x000fc80007f5e0ff */
[----:B------:R-:W-:Y:S01]  /*86a0*/  IADD3.X R5, PT, PT, R5, RZ, RZ, P0, !PT ;  /* 0x000000ff05057210 */ /* 0x000fe200007fe4ff */
[----:B------:R-:W-:-:S04]  /*86b0*/  IMAD.WIDE.U32 R24, R31, R6, RZ ;  /* 0x000000061f187225 */ /* 0x000fc800078e00ff */
[----:B------:R-:W-:Y:S01]  /*86c0*/  IMAD.X R5, RZ, RZ, R5, P2 ;  /* 0x000000ffff057224 */ /* 0x000fe200010e0605 */
[----:B------:R-:W-:Y:S01]  /*86d0*/  IADD3 R29, P2, PT, -R24, R29, RZ ;  /* 0x0000001d181d7210 */ /* 0x000fe20007f5e1ff */
[----:B------:R-:W-:-:S03]  /*86e0*/  IMAD R31, R31, R7, R25 ;  /* 0x000000071f1f7224 */ /* 0x000fc600078e0219 */
[-C--:B------:R-:W-:Y:S01]  /*86f0*/  ISETP.GE.U32.AND P0, PT, R29, R6.reuse, PT ;  /* 0x000000061d00720c */ /* 0x080fe20003f06070 */
[----:B------:R-:W-:-:S04]  /*8700*/  IMAD R5, R5, R6, R31 ;  /* 0x0000000605057224 */ /* 0x000fc800078e021f */
[----:B------:R-:W-:Y:S01]  /*8710*/  IMAD.X R31, R30, 0x1, ~R5, P2 ;  /* 0x000000011e1f7824 */ /* 0x000fe200010e0e05 */
[----:B------:R-:W-:-:S04]  /*8720*/  IADD3 R5, P2, PT, R29, -R6, RZ ;  /* 0x800000061d057210 */ /* 0x000fc80007f5e0ff */
[C---:B------:R-:W-:Y:S01]  /*8730*/  ISETP.GE.U32.AND.EX P0, PT, R31.reuse, R7, PT, P0 ;  /* 0x000000071f00720c */ /* 0x040fe20003f06100 */
[----:B------:R-:W-:-:S03]  /*8740*/  IMAD.X R25, R31, 0x1, ~R7, P2 ;  /* 0x000000011f197824 */ /* 0x000fc600010e0e07 */
[----:B------:R-:W-:Y:S02]  /*8750*/  SEL R5, R5, R29, P0 ;  /* 0x0000001d05057207 */ /* 0x000fe40000000000 */
[----:B------:R-:W-:Y:S02]  /*8760*/  SEL R25, R25, R31, P0 ;  /* 0x0000001f19197207 */ /* 0x000fe40000000000 */
[CC--:B------:R-:W-:Y:S02]  /*8770*/  ISETP.GE.U32.AND P0, PT, R5.reuse, R6.reuse, PT ;  /* 0x000000060500720c */ /* 0x0c0fe40003f06070 */
[----:B------:R-:W-:Y:S02]  /*8780*/  IADD3 R40, P2, PT, R5, -R6, RZ ;  /* 0x8000000605287210 */ /* 0x000fe40007f5e0ff */
[----:B------:R-:W-:-:S03]  /*8790*/  ISETP.GE.U32.AND.EX P0, PT, R25, R7, PT, P0 ;  /* 0x000000071900720c */ /* 0x000fc60003f06100 */
[----:B------:R-:W-:Y:S01]  /*87a0*/  IMAD.X R41, R25, 0x1, ~R7, P2 ;  /* 0x0000000119297824 */ /* 0x000fe200010e0e07 */
[----:B------:R-:W-:Y:S01]  /*87b0*/  SEL R40, R40, R5, P0 ;  /* 0x0000000528287207 */ /* 0x000fe20000000000 */
[----:B------:R-:W-:-:S03]  /*87c0*/  IMAD.MOV.U32 R7, RZ, RZ, 0x0 ;  /* 0x00000000ff077424 */ /* 0x000fc600078e00ff */
[----:B------:R-:W-:Y:S02]  /*87d0*/  SEL R41, R41, R25, P0 ;  /* 0x0000001929297207 */ /* 0x000fe40000000000 */
[-C--:B------:R-:W-:Y:S02]  /*87e0*/  IADD3 R5, P2, PT, RZ, -R40.reuse, RZ ;  /* 0x80000028ff057210 */ /* 0x080fe40007f5e0ff */
[----:B------:R-:W-:Y:S02]  /*87f0*/  ISETP.NE.U32.AND P0, PT, R10, RZ, PT ;  /* 0x000000ff0a00720c */ /* 0x000fe40003f05070 */
[----:B------:R-:W-:Y:S01]  /*8800*/  SEL R40, R5, R40, !P1 ;  /* 0x0000002805287207 */ /* 0x000fe20004800000 */
[----:B------:R-:W-:Y:S01]  /*8810*/  IMAD.X R6, RZ, RZ, ~R41, P2 ;  /* 0x000000ffff067224 */ /* 0x000fe200010e0e29 */
[----:B------:R-:W-:-:S04]  /*8820*/  ISETP.NE.AND.EX P0, PT, R17, RZ, PT, P0 ;  /* 0x000000ff1100720c */ /* 0x000fc80003f05300 */
[----:B------:R-:W-:Y:S01]  /*8830*/  SEL R41, R6, R41, !P1 ;  /* 0x0000002906297207 */ /* 0x000fe20004800000 */
[----:B------:R-:W-:Y:S01]  /*8840*/  IMAD.MOV.U32 R6, RZ, RZ, R8 ;  /* 0x000000ffff067224 */ /* 0x000fe200078e0008 */
[----:B------:R-:W-:Y:S02]  /*8850*/  SEL R40, R40, 0xffffffff, P0 ;  /* 0xffffffff28287807 */ /* 0x000fe40000000000 */
[----:B------:R-:W-:Y:S01]  /*8860*/  SEL R41, R41, 0xffffffff, P0 ;  /* 0xffffffff29297807 */ /* 0x000fe20000000000 */
[----:B------:R-:W-:Y:S06]  /*8870*/  RET.REL.NODEC R6 `(solve_machines) ;  /* 0xffffff7406e07950 */ /* 0x000fec0003c3ffff */
        .weak           $__internal_2_$__cuda_sm20_rem_u64
        .type           $__internal_2_$__cuda_sm20_rem_u64,@function
        .size           $__internal_2_$__cuda_sm20_rem_u64,(.L_x_136 - $__internal_2_$__cuda_sm20_rem_u64)
$__internal_2_$__cuda_sm20_rem_u64:
[----:B------:R-:W-:Y:S01]  /*8880*/  MOV R44, R32 ;  /* 0x00000020002c7202 */ /* 0x000fe20000000f00 */
[----:B------:R-:W-:-:S04]  /*8890*/  IMAD.MOV.U32 R45, RZ, RZ, R7 ;  /* 0x000000ffff2d7224 */ /* 0x000fc800078e0007 */
        /* <DEDUP_REMOVED lines=9> */
[----:B------:R-:W-:-:S04]  /*8930*/  IMAD.HI.U32 R44, R34, R37, RZ ;  /* 0x00000025222c7227 */ /* 0x000fc800078e00ff */
[----:B------:R-:W-:-:S04]  /*8940*/  IMAD.X R5, RZ, RZ, ~R5, P0 ;  /* 0x000000ffff057224 */ /* 0x000fc800000e0e05 */
        /* <DEDUP_REMOVED lines=13> */
[----:B------:R-:W-:-:S04]  /*8a20*/  IMAD.WIDE.U32 R36, P0, R37, R6, R36 ;  /* 0x0000000625247225 */ /* 0x000fc80007800024 */
[C---:B------:R-:W-:Y:S02]  /*8a30*/  IMAD R5, R35.reuse, R6, RZ ;  /* 0x0000000623057224 */ /* 0x040fe400078e02ff */
[----:B------:R-:W-:-:S04]  /*8a40*/  IMAD.HI.U32 R34, P1, R35, R34, R36 ;  /* 0x0000002223227227 */ /* 0x000fc80007820024 */
[----:B------:R-:W-:Y:S02]  /*8a50*/  HFMA2 R37, -RZ, RZ, 0, 0 ;  /* 0x00000000ff257431 */ /* 0x000fe400000001ff */
[----:B------:R-:W-:Y:S01]  /*8a60*/  IMAD.HI.U32 R6, R35, R6, RZ ;  /* 0x0000000623067227 */ /* 0x000fe200078e00ff */
[----:B------:R-:W-:-:S03]  /*8a70*/  IADD3 R34, P2, PT, R5, R34, RZ ;  /* 0x0000002205227210 */ /* 0x000fc60007f5e0ff */
[----:B------:R-:W-:Y:S02]  /*8a80*/  IMAD.X R6, R6, 0x1, R35, P0 ;  /* 0x0000000106067824 */ /* 0x000fe400000e0623 */
[----:B------:R-:W-:-:S03]  /*8a90*/  IMAD.HI.U32 R36, R34, R33, RZ ;  /* 0x0000002122247227 */ /* 0x000fc600078e00ff */
[----:B------:R-:W-:Y:S01]  /*8aa0*/  IADD3.X R6, PT, PT, RZ, RZ, R6, P2, P1 ;  /* 0x000000ffff067210 */ /* 0x000fe200017e2406 */
[----:B------:R-:W-:-:S04]  /*8ab0*/  IMAD.WIDE.U32 R34, R34, R25, R36 ;  /* 0x0000001922227225 */ /* 0x000fc800078e0024 */
[C---:B------:R-:W-:Y:S02]  /*8ac0*/  IMAD R5, R6.reuse, R25, RZ ;  /* 0x0000001906057224 */ /* 0x040fe400078e02ff */
[----:B------:R-:W-:-:S04]  /*8ad0*/  IMAD.HI.U32 R34, P0, R6, R33, R34 ;  /* 0x0000002106227227 */ /* 0x000fc80007800022 */
[----:B------:R-:W-:Y:S01]  /*8ae0*/  IMAD.HI.U32 R6, R6, R25, RZ ;  /* 0x0000001906067227 */ /* 0x000fe200078e00ff */
[----:B------:R-:W-:-:S03]  /*8af0*/  IADD3 R5, P1, PT, R5, R34, RZ ;  /* 0x0000002205057210 */ /* 0x000fc60007f3e0ff */
[----:B------:R-:W-:Y:S02]  /*8b00*/  IMAD.X R6, RZ, RZ, R6, P0 ;  /* 0x000000ffff067224 */ /* 0x000fe400000e0606 */
[----:B------:R-:W-:-:S04]  /*8b10*/  IMAD.WIDE.U32 R36, R5, R32, RZ ;  /* 0x0000002005247225 */ /* 0x000fc800078e00ff */
[----:B------:R-:W-:Y:S01]  /*8b20*/  IMAD.X R35, RZ, RZ, R6, P1 ;  /* 0x000000ffff237224 */ /* 0x000fe200008e0606 */
[----:B------:R-:W-:Y:S01]  /*8b30*/  IADD3 R33, P1, PT, -R36, R33, RZ ;  /* 0x0000002124217210 */ /* 0x000fe20007f3e1ff */
[----:B------:R-:W-:-:S03]  /*8b40*/  IMAD R5, R5, R7, R37 ;  /* 0x0000000705057224 */ /* 0x000fc600078e0225 */
[-C--:B------:R-:W-:Y:S01]  /*8b50*/  ISETP.GE.U32.AND P0, PT, R33, R32.reuse, PT ;  /* 0x000000202100720c */ /* 0x080fe20003f06070 */
[----:B------:R-:W-:-:S04]  /*8b60*/  IMAD R6, R35, R32, R5 ;  /* 0x0000002023067224 */ /* 0x000fc800078e0205 */
[----:B------:R-:W-:Y:S01]  /*8b70*/  IMAD.X R6, R25, 0x1, ~R6, P1 ;  /* 0x0000000119067824 */ /* 0x000fe200008e0e06 */
[----:B------:R-:W-:Y:S01]  /*8b80*/  IADD3 R34, P1, PT, -R32, R33, RZ ;  /* 0x0000002120227210 */ /* 0x000fe20007f3e1ff */
[----:B------:R-:W-:-:S03]  /*8b90*/  IMAD.MOV.U32 R25, RZ, RZ, 0x0 ;  /* 0x00000000ff197424 */ /* 0x000fc600078e00ff */
[C---:B------:R-:W-:Y:S01]  /*8ba0*/  ISETP.GE.U32.AND.EX P0, PT, R6.reuse, R7, PT, P0 ;  /* 0x000000070600720c */ /* 0x040fe20003f06100 */
[----:B------:R-:W-:Y:S01]  /*8bb0*/  IMAD.X R5, R6, 0x1, ~R7, P1 ;  /* 0x0000000106057824 */ /* 0x000fe200008e0e07 */
[----:B------:R-:W-:Y:S02]  /*8bc0*/  ISETP.NE.U32.AND P1, PT, R32, RZ, PT ;  /* 0x000000ff2000720c */ /* 0x000fe40003f25070 */
[----:B------:R-:W-:Y:S02]  /*8bd0*/  SEL R33, R34, R33, P0 ;  /* 0x0000002122217207 */ /* 0x000fe40000000000 */
[----:B------:R-:W-:Y:S02]  /*8be0*/  SEL R6, R5, R6, P0 ;  /* 0x0000000605067207 */ /* 0x000fe40000000000 */
[----:B------:R-:W-:Y:S02]  /*8bf0*/  IADD3 R34, P2, PT, -R32, R33, RZ ;  /* 0x0000002120227210 */ /* 0x000fe40007f5e1ff */
[----:B------:R-:W-:-:S02]  /*8c00*/  ISETP.GE.U32.AND P0, PT, R33, R32, PT ;  /* 0x000000202100720c */ /* 0x000fc40003f06070 */
[----:B------:R-:W-:Y:S01]  /*8c10*/  ISETP.NE.AND.EX P1, PT, R7, RZ, PT, P1 ;  /* 0x000000ff0700720c */ /* 0x000fe20003f25310 */
[C---:B------:R-:W-:Y:S01]  /*8c20*/  IMAD.X R5, R6.reuse, 0x1, ~R7, P2 ;  /* 0x0000000106057824 */ /* 0x040fe200010e0e07 */
[----:B------:R-:W-:-:S04]  /*8c30*/  ISETP.GE.U32.AND.EX P0, PT, R6, R7, PT, P0 ;  /* 0x000000070600720c */ /* 0x000fc80003f06100 */
[----:B------:R-:W-:Y:S02]  /*8c40*/  SEL R34, R34, R33, P0 ;  /* 0x0000002122227207 */ /* 0x000fe40000000000 */
[----:B------:R-:W-:Y:S02]  /*8c50*/  SEL R5, R5, R6, P0 ;  /* 0x0000000605057207 */ /* 0x000fe40000000000 */
[----:B------:R-:W-:Y:S02]  /*8c60*/  SEL R34, R34, 0xffffffff, P1 ;  /* 0xffffffff22227807 */ /* 0x000fe40000800000 */
[----:B------:R-:W-:Y:S01]  /*8c70*/  SEL R5, R5, 0xffffffff, P1 ;  /* 0xffffffff05057807 */ /* 0x000fe20000800000 */
[----:B------:R-:W-:Y:S06]  /*8c80*/  RET.REL.NODEC R24 `(solve_machines) ;  /* 0xffffff7018dc7950 */ /* 0x000fec0003c3ffff */
.L_x_133:
[----:B------:R-:W-:-:S00]  /*8c90*/  BRA `(.L_x_133) ;  /* 0xfffffffc00fc7947 */ /* 0x000fc0000383ffff */
[----:B------:R-:W-:-:S00]  /*8ca0*/  NOP ;  /* 0x0000000000007918 */ /* 0x000fc00000000000 */
        /* <DEDUP_REMOVED lines=13> */
.L_x_136:


//--------------------- .nv.shared.solve_machines --------------------------
	.section	.nv.shared.solve_machines,"aw",@nobits
	.sectionflags	@""
	.align	8
.nv.shared.solve_machines:
	.zero		3720


//--------------------- .nv.shared.reserved.0     --------------------------
	.section	.nv.shared.reserved.0,"aw",@nobits
	.weak		__nv_reservedSMEM_offset_0_alias
	.size		__nv_reservedSMEM_offset_0_alias, 0, 64
	.other		__nv_reservedSMEM_offset_0_alias,@"STO_CUDA_RESERVED_SHARED STV_DEFAULT"
__nv_reservedSMEM_offset_0_alias:
	.zero		0
	.zero		64


//--------------------- .nv.constant0.solve_machines --------------------------
	.section	.nv.constant0.solve_machines,"a",@progbits
	.sectionflags	@""
	.align	4
.nv.constant0.solve_machines:
	.zero		980


//--------------------- SYMBOLS --------------------------

	.type		.nv.reservedSmem.offset0,@object
	.size		.nv.reservedSmem.offset0,0x4
	.type		.nv.reservedSmem.cap,@object
	.size		.nv.reservedSmem.cap,0x4
